//
// Generated by NVIDIA NVVM Compiler
//
// Compiler Build ID: CL-36424714
// Cuda compilation tools, release 13.0, V13.0.88
// Based on NVVM 20.0.0
//

.version 9.0
.target sm_100
.address_size 64

	// .globl	_Z9FibonacciPdS_dddi
.func  (.param .b64 func_retval0) __internal_accurate_pow
(
	.param .b64 __internal_accurate_pow_param_0,
	.param .b64 __internal_accurate_pow_param_1
)
;

.visible .entry _Z9FibonacciPdS_dddi(
	.param .u64 .ptr .align 1 _Z9FibonacciPdS_dddi_param_0,
	.param .u64 .ptr .align 1 _Z9FibonacciPdS_dddi_param_1,
	.param .f64 _Z9FibonacciPdS_dddi_param_2,
	.param .f64 _Z9FibonacciPdS_dddi_param_3,
	.param .f64 _Z9FibonacciPdS_dddi_param_4,
	.param .u32 _Z9FibonacciPdS_dddi_param_5
)
{
	.reg .pred 	%p<49>;
	.reg .b32 	%r<48>;
	.reg .b64 	%rd<11>;
	.reg .b64 	%fd<53>;

	ld.param.u64 	%rd2, [_Z9FibonacciPdS_dddi_param_0];
	ld.param.u64 	%rd3, [_Z9FibonacciPdS_dddi_param_1];
	ld.param.f64 	%fd18, [_Z9FibonacciPdS_dddi_param_2];
	ld.param.f64 	%fd19, [_Z9FibonacciPdS_dddi_param_3];
	ld.param.f64 	%fd20, [_Z9FibonacciPdS_dddi_param_4];
	ld.param.u32 	%r5, [_Z9FibonacciPdS_dddi_param_5];
	mov.u32 	%r6, %ntid.x;
	mov.u32 	%r7, %ctaid.x;
	mov.u32 	%r8, %tid.x;
	mad.lo.s32 	%r1, %r6, %r7, %r8;
	setp.ge.s32 	%p6, %r1, %r5;
	@%p6 bra 	$L__BB0_22;
	cvta.to.global.u64 	%rd4, %rd2;
	mul.wide.s32 	%rd5, %r1, 8;
	add.s64 	%rd6, %rd4, %rd5;
	ld.global.f64 	%fd1, [%rd6];
	{
	.reg .b32 %temp; 
	mov.b64 	{%temp, %r2}, %fd19;
	}
	{
	.reg .b32 %temp; 
	mov.b64 	{%temp, %r3}, %fd1;
	}
	shr.u32 	%r9, %r3, 20;
	and.b32  	%r10, %r9, 2047;
	add.s32 	%r11, %r10, -1012;
	mov.b64 	%rd7, %fd1;
	shl.b64 	%rd1, %rd7, %r11;
	setp.eq.s64 	%p5, %rd1, -9223372036854775808;
	abs.f64 	%fd2, %fd19;
	setp.neu.f64 	%p7, %fd19, 0d0000000000000000;
	@%p7 bra 	$L__BB0_3;
	setp.eq.s64 	%p10, %rd1, -9223372036854775808;
	abs.f64 	%fd29, %fd1;
	setp.neu.f64 	%p11, %fd29, 0d3FE0000000000000;
	and.pred  	%p3, %p11, %p10;
	selp.b32 	%r12, %r2, 0, %p3;
	setp.lt.s32 	%p12, %r3, 0;
	or.b32  	%r13, %r12, 2146435072;
	selp.b32 	%r14, %r13, %r12, %p12;
	mov.b32 	%r15, 0;
	mov.b64 	%fd50, {%r15, %r14};
	bra.uni 	$L__BB0_4;
$L__BB0_3:
	{ // callseq 0, 0
	.param .b64 param0;
	st.param.f64 	[param0], %fd2;
	.param .b64 param1;
	st.param.f64 	[param1], %fd1;
	.param .b64 retval0;
	call.uni (retval0), 
	__internal_accurate_pow, 
	(
	param0, 
	param1
	);
	ld.param.f64 	%fd21, [retval0];
	} // callseq 0
	setp.lt.s32 	%p8, %r2, 0;
	cvt.rzi.f64.f64 	%fd23, %fd1;
	setp.neu.f64 	%p9, %fd1, %fd23;
	neg.f64 	%fd25, %fd21;
	selp.f64 	%fd26, %fd25, %fd21, %p5;
	selp.f64 	%fd27, %fd26, %fd21, %p8;
	selp.f64 	%fd28, 0dFFF8000000000000, %fd27, %p9;
	selp.f64 	%fd50, %fd28, %fd27, %p8;
	mov.pred 	%p3, %p5;
$L__BB0_4:
	add.f64 	%fd30, %fd19, %fd1;
	{
	.reg .b32 %temp; 
	mov.b64 	{%temp, %r16}, %fd30;
	}
	and.b32  	%r17, %r16, 2146435072;
	setp.ne.s32 	%p13, %r17, 2146435072;
	@%p13 bra 	$L__BB0_11;
	setp.num.f64 	%p14, %fd19, %fd19;
	setp.num.f64 	%p15, %fd1, %fd1;
	and.pred  	%p16, %p14, %p15;
	@%p16 bra 	$L__BB0_7;
	add.rn.f64 	%fd50, %fd19, %fd1;
	bra.uni 	$L__BB0_11;
$L__BB0_7:
	abs.f64 	%fd31, %fd1;
	setp.neu.f64 	%p17, %fd31, 0d7FF0000000000000;
	@%p17 bra 	$L__BB0_9;
	setp.gt.f64 	%p22, %fd2, 0d3FF0000000000000;
	selp.b32 	%r25, 2146435072, 0, %p22;
	setp.lt.s32 	%p23, %r3, 0;
	xor.b32  	%r26, %r25, 2146435072;
	selp.b32 	%r27, %r26, %r25, %p23;
	setp.eq.f64 	%p24, %fd19, 0dBFF0000000000000;
	selp.b32 	%r28, 1072693248, %r27, %p24;
	mov.b32 	%r29, 0;
	mov.b64 	%fd50, {%r29, %r28};
	bra.uni 	$L__BB0_11;
$L__BB0_9:
	setp.neu.f64 	%p18, %fd2, 0d7FF0000000000000;
	@%p18 bra 	$L__BB0_11;
	setp.lt.s32 	%p19, %r2, 0;
	setp.lt.s32 	%p20, %r3, 0;
	selp.b32 	%r18, 0, 2146435072, %p20;
	and.b32  	%r19, %r3, 2147483647;
	setp.ne.s32 	%p21, %r19, 1071644672;
	or.b32  	%r20, %r18, -2147483648;
	selp.b32 	%r21, %r20, %r18, %p21;
	selp.b32 	%r22, %r21, %r18, %p3;
	selp.b32 	%r23, %r22, %r18, %p19;
	mov.b32 	%r24, 0;
	mov.b64 	%fd50, {%r24, %r23};
$L__BB0_11:
	{
	.reg .b32 %temp; 
	mov.b64 	{%temp, %r4}, %fd20;
	}
	abs.f64 	%fd10, %fd20;
	setp.neu.f64 	%p25, %fd20, 0d0000000000000000;
	@%p25 bra 	$L__BB0_13;
	setp.eq.s64 	%p29, %rd1, -9223372036854775808;
	abs.f64 	%fd40, %fd1;
	setp.neu.f64 	%p30, %fd40, 0d3FE0000000000000;
	and.pred  	%p5, %p30, %p29;
	selp.b32 	%r30, %r4, 0, %p5;
	setp.lt.s32 	%p31, %r3, 0;
	or.b32  	%r31, %r30, 2146435072;
	selp.b32 	%r32, %r31, %r30, %p31;
	mov.b32 	%r33, 0;
	mov.b64 	%fd52, {%r33, %r32};
	bra.uni 	$L__BB0_14;
$L__BB0_13:
	{ // callseq 1, 0
	.param .b64 param0;
	st.param.f64 	[param0], %fd10;
	.param .b64 param1;
	st.param.f64 	[param1], %fd1;
	.param .b64 retval0;
	call.uni (retval0), 
	__internal_accurate_pow, 
	(
	param0, 
	param1
	);
	ld.param.f64 	%fd32, [retval0];
	} // callseq 1
	setp.lt.s32 	%p26, %r4, 0;
	cvt.rzi.f64.f64 	%fd34, %fd1;
	setp.neu.f64 	%p27, %fd1, %fd34;
	neg.f64 	%fd36, %fd32;
	setp.eq.s64 	%p28, %rd1, -9223372036854775808;
	selp.f64 	%fd37, %fd36, %fd32, %p28;
	selp.f64 	%fd38, %fd37, %fd32, %p26;
	selp.f64 	%fd39, 0dFFF8000000000000, %fd38, %p27;
	selp.f64 	%fd52, %fd39, %fd38, %p26;
$L__BB0_14:
	add.f64 	%fd41, %fd20, %fd1;
	{
	.reg .b32 %temp; 
	mov.b64 	{%temp, %r34}, %fd41;
	}
	and.b32  	%r35, %r34, 2146435072;
	setp.ne.s32 	%p32, %r35, 2146435072;
	@%p32 bra 	$L__BB0_21;
	setp.num.f64 	%p33, %fd20, %fd20;
	setp.num.f64 	%p34, %fd1, %fd1;
	and.pred  	%p35, %p33, %p34;
	@%p35 bra 	$L__BB0_17;
	add.rn.f64 	%fd52, %fd20, %fd1;
	bra.uni 	$L__BB0_21;
$L__BB0_17:
	abs.f64 	%fd42, %fd1;
	setp.neu.f64 	%p36, %fd42, 0d7FF0000000000000;
	@%p36 bra 	$L__BB0_19;
	setp.gt.f64 	%p41, %fd10, 0d3FF0000000000000;
	selp.b32 	%r43, 2146435072, 0, %p41;
	setp.lt.s32 	%p42, %r3, 0;
	xor.b32  	%r44, %r43, 2146435072;
	selp.b32 	%r45, %r44, %r43, %p42;
	setp.eq.f64 	%p43, %fd20, 0dBFF0000000000000;
	selp.b32 	%r46, 1072693248, %r45, %p43;
	mov.b32 	%r47, 0;
	mov.b64 	%fd52, {%r47, %r46};
	bra.uni 	$L__BB0_21;
$L__BB0_19:
	setp.neu.f64 	%p37, %fd10, 0d7FF0000000000000;
	@%p37 bra 	$L__BB0_21;
	setp.lt.s32 	%p38, %r4, 0;
	setp.lt.s32 	%p39, %r3, 0;
	selp.b32 	%r36, 0, 2146435072, %p39;
	and.b32  	%r37, %r3, 2147483647;
	setp.ne.s32 	%p40, %r37, 1071644672;
	or.b32  	%r38, %r36, -2147483648;
	selp.b32 	%r39, %r38, %r36, %p40;
	selp.b32 	%r40, %r39, %r36, %p5;
	selp.b32 	%r41, %r40, %r36, %p38;
	mov.b32 	%r42, 0;
	mov.b64 	%fd52, {%r42, %r41};
$L__BB0_21:
	setp.eq.f64 	%p44, %fd1, 0d0000000000000000;
	setp.eq.f64 	%p45, %fd20, 0d3FF0000000000000;
	selp.f64 	%fd43, 0d3FF0000000000000, %fd52, %p44;
	selp.f64 	%fd44, 0d3FF0000000000000, %fd43, %p45;
	setp.eq.f64 	%p46, %fd19, 0d3FF0000000000000;
	selp.f64 	%fd45, 0d3FF0000000000000, %fd50, %p44;
	selp.f64 	%fd46, 0d3FF0000000000000, %fd45, %p46;
	sub.f64 	%fd47, %fd46, %fd44;
	div.rn.f64 	%fd48, %fd47, %fd18;
	cvta.to.global.u64 	%rd8, %rd3;
	add.s64 	%rd10, %rd8, %rd5;
	st.global.f64 	[%rd10], %fd48;
$L__BB0_22:
	ret;

}
.func  (.param .b64 func_retval0) __internal_accurate_pow(
	.param .b64 __internal_accurate_pow_param_0,
	.param .b64 __internal_accurate_pow_param_1
)
{
	.reg .pred 	%p<8>;
	.reg .b32 	%r<49>;
	.reg .b32 	%f<3>;
	.reg .b64 	%fd<109>;

	ld.param.f64 	%fd10, [__internal_accurate_pow_param_0];
	ld.param.f64 	%fd11, [__internal_accurate_pow_param_1];
	{
	.reg .b32 %temp; 
	mov.b64 	{%temp, %r46}, %fd10;
	}
	{
	.reg .b32 %temp; 
	mov.b64 	{%r45, %temp}, %fd10;
	}
	shr.u32 	%r47, %r46, 20;
	setp.gt.u32 	%p1, %r46, 1048575;
	@%p1 bra 	$L__BB1_2;
	mul.f64 	%fd12, %fd10, 0d4350000000000000;
	{
	.reg .b32 %temp; 
	mov.b64 	{%temp, %r46}, %fd12;
	}
	{
	.reg .b32 %temp; 
	mov.b64 	{%r45, %temp}, %fd12;
	}
	shr.u32 	%r16, %r46, 20;
	add.s32 	%r47, %r16, -54;
$L__BB1_2:
	add.s32 	%r48, %r47, -1023;
	and.b32  	%r17, %r46, -2146435073;
	or.b32  	%r18, %r17, 1072693248;
	mov.b64 	%fd107, {%r45, %r18};
	setp.lt.u32 	%p2, %r18, 1073127583;
	@%p2 bra 	$L__BB1_4;
	{
	.reg .b32 %temp; 
	mov.b64 	{%r19, %temp}, %fd107;
	}
	{
	.reg .b32 %temp; 
	mov.b64 	{%temp, %r20}, %fd107;
	}
	add.s32 	%r21, %r20, -1048576;
	mov.b64 	%fd107, {%r19, %r21};
	add.s32 	%r48, %r47, -1022;
$L__BB1_4:
	add.f64 	%fd13, %fd107, 0dBFF0000000000000;
	add.f64 	%fd14, %fd107, 0d3FF0000000000000;
	rcp.approx.ftz.f64 	%fd15, %fd14;
	neg.f64 	%fd16, %fd14;
	fma.rn.f64 	%fd17, %fd16, %fd15, 0d3FF0000000000000;
	fma.rn.f64 	%fd18, %fd17, %fd17, %fd17;
	fma.rn.f64 	%fd19, %fd18, %fd15, %fd15;
	mul.f64 	%fd20, %fd13, %fd19;
	fma.rn.f64 	%fd21, %fd13, %fd19, %fd20;
	mul.f64 	%fd22, %fd21, %fd21;
	fma.rn.f64 	%fd23, %fd22, 0d3EB0F5FF7D2CAFE2, 0d3ED0F5D241AD3B5A;
	fma.rn.f64 	%fd24, %fd23, %fd22, 0d3EF3B20A75488A3F;
	fma.rn.f64 	%fd25, %fd24, %fd22, 0d3F1745CDE4FAECD5;
	fma.rn.f64 	%fd26, %fd25, %fd22, 0d3F3C71C7258A578B;
	fma.rn.f64 	%fd27, %fd26, %fd22, 0d3F6249249242B910;
	fma.rn.f64 	%fd28, %fd27, %fd22, 0d3F89999999999DFB;
	sub.f64 	%fd29, %fd13, %fd21;
	add.f64 	%fd30, %fd29, %fd29;
	neg.f64 	%fd31, %fd21;
	fma.rn.f64 	%fd32, %fd31, %fd13, %fd30;
	mul.f64 	%fd33, %fd19, %fd32;
	fma.rn.f64 	%fd34, %fd22, %fd28, 0d3FB5555555555555;
	mov.f64 	%fd35, 0d3FB5555555555555;
	sub.f64 	%fd36, %fd35, %fd34;
	fma.rn.f64 	%fd37, %fd22, %fd28, %fd36;
	add.f64 	%fd38, %fd37, 0dBC46A4CB00B9E7B0;
	add.f64 	%fd39, %fd34, %fd38;
	sub.f64 	%fd40, %fd34, %fd39;
	add.f64 	%fd41, %fd38, %fd40;
	mul.rn.f64 	%fd42, %fd21, %fd21;
	neg.f64 	%fd43, %fd42;
	fma.rn.f64 	%fd44, %fd21, %fd21, %fd43;
	{
	.reg .b32 %temp; 
	mov.b64 	{%r22, %temp}, %fd33;
	}
	{
	.reg .b32 %temp; 
	mov.b64 	{%temp, %r23}, %fd33;
	}
	add.s32 	%r24, %r23, 1048576;
	mov.b64 	%fd45, {%r22, %r24};
	fma.rn.f64 	%fd46, %fd21, %fd45, %fd44;
	mul.rn.f64 	%fd47, %fd42, %fd21;
	neg.f64 	%fd48, %fd47;
	fma.rn.f64 	%fd49, %fd42, %fd21, %fd48;
	fma.rn.f64 	%fd50, %fd42, %fd33, %fd49;
	fma.rn.f64 	%fd51, %fd46, %fd21, %fd50;
	mul.rn.f64 	%fd52, %fd39, %fd47;
	neg.f64 	%fd53, %fd52;
	fma.rn.f64 	%fd54, %fd39, %fd47, %fd53;
	fma.rn.f64 	%fd55, %fd39, %fd51, %fd54;
	fma.rn.f64 	%fd56, %fd41, %fd47, %fd55;
	add.f64 	%fd57, %fd52, %fd56;
	sub.f64 	%fd58, %fd52, %fd57;
	add.f64 	%fd59, %fd56, %fd58;
	add.f64 	%fd60, %fd21, %fd57;
	sub.f64 	%fd61, %fd21, %fd60;
	add.f64 	%fd62, %fd57, %fd61;
	add.f64 	%fd63, %fd59, %fd62;
	add.f64 	%fd64, %fd33, %fd63;
	add.f64 	%fd65, %fd60, %fd64;
	sub.f64 	%fd66, %fd60, %fd65;
	add.f64 	%fd67, %fd64, %fd66;
	xor.b32  	%r25, %r48, -2147483648;
	mov.b32 	%r26, 1127219200;
	mov.b64 	%fd68, {%r25, %r26};
	mov.b32 	%r27, -2147483648;
	mov.b64 	%fd69, {%r27, %r26};
	sub.f64 	%fd70, %fd68, %fd69;
	fma.rn.f64 	%fd71, %fd70, 0d3FE62E42FEFA39EF, %fd65;
	fma.rn.f64 	%fd72, %fd70, 0dBFE62E42FEFA39EF, %fd71;
	sub.f64 	%fd73, %fd72, %fd65;
	sub.f64 	%fd74, %fd67, %fd73;
	fma.rn.f64 	%fd75, %fd70, 0d3C7ABC9E3B39803F, %fd74;
	add.f64 	%fd76, %fd71, %fd75;
	sub.f64 	%fd77, %fd71, %fd76;
	add.f64 	%fd78, %fd75, %fd77;
	{
	.reg .b32 %temp; 
	mov.b64 	{%temp, %r28}, %fd11;
	}
	{
	.reg .b32 %temp; 
	mov.b64 	{%r29, %temp}, %fd11;
	}
	shl.b32 	%r30, %r28, 1;
	setp.gt.u32 	%p3, %r30, -33554433;
	and.b32  	%r31, %r28, -15728641;
	selp.b32 	%r32, %r31, %r28, %p3;
	mov.b64 	%fd79, {%r29, %r32};
	mul.rn.f64 	%fd80, %fd76, %fd79;
	neg.f64 	%fd81, %fd80;
	fma.rn.f64 	%fd82, %fd76, %fd79, %fd81;
	fma.rn.f64 	%fd83, %fd78, %fd79, %fd82;
	add.f64 	%fd4, %fd80, %fd83;
	sub.f64 	%fd84, %fd80, %fd4;
	add.f64 	%fd5, %fd83, %fd84;
	fma.rn.f64 	%fd85, %fd4, 0d3FF71547652B82FE, 0d4338000000000000;
	{
	.reg .b32 %temp; 
	mov.b64 	{%r13, %temp}, %fd85;
	}
	mov.f64 	%fd86, 0dC338000000000000;
	add.rn.f64 	%fd87, %fd85, %fd86;
	fma.rn.f64 	%fd88, %fd87, 0dBFE62E42FEFA39EF, %fd4;
	fma.rn.f64 	%fd89, %fd87, 0dBC7ABC9E3B39803F, %fd88;
	fma.rn.f64 	%fd90, %fd89, 0d3E5ADE1569CE2BDF, 0d3E928AF3FCA213EA;
	fma.rn.f64 	%fd91, %fd90, %fd89, 0d3EC71DEE62401315;
	fma.rn.f64 	%fd92, %fd91, %fd89, 0d3EFA01997C89EB71;
	fma.rn.f64 	%fd93, %fd92, %fd89, 0d3F2A01A014761F65;
	fma.rn.f64 	%fd94, %fd93, %fd89, 0d3F56C16C1852B7AF;
	fma.rn.f64 	%fd95, %fd94, %fd89, 0d3F81111111122322;
	fma.rn.f64 	%fd96, %fd95, %fd89, 0d3FA55555555502A1;
	fma.rn.f64 	%fd97, %fd96, %fd89, 0d3FC5555555555511;
	fma.rn.f64 	%fd98, %fd97, %fd89, 0d3FE000000000000B;
	fma.rn.f64 	%fd99, %fd98, %fd89, 0d3FF0000000000000;
	fma.rn.f64 	%fd100, %fd99, %fd89, 0d3FF0000000000000;
	{
	.reg .b32 %temp; 
	mov.b64 	{%r14, %temp}, %fd100;
	}
	{
	.reg .b32 %temp; 
	mov.b64 	{%temp, %r15}, %fd100;
	}
	shl.b32 	%r33, %r13, 20;
	add.s32 	%r34, %r33, %r15;
	mov.b64 	%fd108, {%r14, %r34};
	{
	.reg .b32 %temp; 
	mov.b64 	{%temp, %r35}, %fd4;
	}
	mov.b32 	%f2, %r35;
	abs.f32 	%f1, %f2;
	setp.lt.f32 	%p4, %f1, 0f4086232B;
	@%p4 bra 	$L__BB1_7;
	setp.lt.f64 	%p5, %fd4, 0d0000000000000000;
	add.f64 	%fd101, %fd4, 0d7FF0000000000000;
	selp.f64 	%fd108, 0d0000000000000000, %fd101, %p5;
	setp.geu.f32 	%p6, %f1, 0f40874800;
	@%p6 bra 	$L__BB1_7;
	shr.u32 	%r36, %r13, 31;
	add.s32 	%r37, %r13, %r36;
	shr.s32 	%r38, %r37, 1;
	shl.b32 	%r39, %r38, 20;
	add.s32 	%r40, %r15, %r39;
	mov.b64 	%fd102, {%r14, %r40};
	sub.s32 	%r41, %r13, %r38;
	shl.b32 	%r42, %r41, 20;
	add.s32 	%r43, %r42, 1072693248;
	mov.b32 	%r44, 0;
	mov.b64 	%fd103, {%r44, %r43};
	mul.f64 	%fd108, %fd103, %fd102;
$L__BB1_7:
	abs.f64 	%fd104, %fd108;
	setp.eq.f64 	%p7, %fd104, 0d7FF0000000000000;
	fma.rn.f64 	%fd105, %fd108, %fd5, %fd108;
	selp.f64 	%fd106, %fd108, %fd105, %p7;
	st.param.f64 	[func_retval0], %fd106;
	ret;

}


// ===== COMPILED SASS (sm_100) =====

	.target	sm_100

	.elftype	@"ET_EXEC"


//--------------------- .note.nv.tkinfo           --------------------------
	.section	.note.nv.tkinfo,"",@"SHT_NOTE"
	.sectionflags	@"SHF_NOTE_NV_TKINFO"
	.tkinfo
        /*0018*/ 	.word	0x00000002
        /*0030*/ 	.string	""
        /*0030*/ 	.string	"ptxas"
        /*0030*/ 	.string	"Cuda compilation tools, release 13.0, V13.0.88"
        /*0030*/ 	.string	"Build cuda_13.0.r13.0/compiler.36424714_0"
        /*0030*/ 	.string	"-arch sm_100 -m 64 "



//--------------------- .note.nv.cuinfo           --------------------------
	.section	.note.nv.cuinfo,"",@"SHT_NOTE"
	.sectionflags	@"SHF_NOTE_NV_CUINFO"
        /*0018*/ 	.short	0x0002
        /*001a*/ 	.short	0x0064
        /*001c*/ 	.short	0x0082
	.zero		2


//--------------------- .nv.info                  --------------------------
	.section	.nv.info,"",@"SHT_CUDA_INFO"
	.align	4


	//----- nvinfo : EIATTR_REGCOUNT
	.align		4
        /*0000*/ 	.byte	0x04, 0x2f
        /*0002*/ 	.short	(.L_1 - .L_0)
	.align		4
.L_0:
        /*0004*/ 	.word	index@(_Z9FibonacciPdS_dddi)
        /*0008*/ 	.word	0x0000001e


	//----- nvinfo : EIATTR_FRAME_SIZE
	.align		4
.L_1:
        /*000c*/ 	.byte	0x04, 0x11
        /*000e*/ 	.short	(.L_3 - .L_2)
	.align		4
.L_2:
        /*0010*/ 	.word	index@($_Z9FibonacciPdS_dddi$__internal_accurate_pow)
        /*0014*/ 	.word	0x00000000


	//----- nvinfo : EIATTR_FRAME_SIZE
	.align		4
.L_3:
        /*0018*/ 	.byte	0x04, 0x11
        /*001a*/ 	.short	(.L_5 - .L_4)
	.align		4
.L_4:
        /*001c*/ 	.word	index@($__internal_0_$__cuda_sm20_div_rn_f64_full)
        /*0020*/ 	.word	0x00000000


	//----- nvinfo : EIATTR_FRAME_SIZE
	.align		4
.L_5:
        /*0024*/ 	.byte	0x04, 0x11
        /*0026*/ 	.short	(.L_7 - .L_6)
	.align		4
.L_6:
        /*0028*/ 	.word	index@(_Z9FibonacciPdS_dddi)
        /*002c*/ 	.word	0x00000000


	//----- nvinfo : EIATTR_MIN_STACK_SIZE
	.align		4
.L_7:
        /*0030*/ 	.byte	0x04, 0x12
        /*0032*/ 	.short	(.L_9 - .L_8)
	.align		4
.L_8:
        /*0034*/ 	.word	index@(_Z9FibonacciPdS_dddi)
        /*0038*/ 	.word	0x00000000
.L_9:


//--------------------- .nv.compat                --------------------------
	.section	.nv.compat,"",@"SHT_CUDA_COMPAT_INFO"
	.align	4
        /*0000*/ 	.byte	0x02, 0x09, 0x00, 0x00, 0x02, 0x02, 0x01, 0x00, 0x02, 0x05, 0x05, 0x00, 0x03, 0x07, 0x01, 0x01
        /*0010*/ 	.byte	0x02, 0x03, 0x00, 0x00, 0x02, 0x06, 0x01, 0x00, 0x04, 0x0b, 0x08, 0x00, 0x01, 0x00, 0x00, 0x00
        /*0020*/ 	.byte	0x00, 0x00, 0x00, 0x00


//--------------------- .nv.info._Z9FibonacciPdS_dddi --------------------------
	.section	.nv.info._Z9FibonacciPdS_dddi,"",@"SHT_CUDA_INFO"
	.sectionflags	@""
	.align	4


	//----- nvinfo : EIATTR_CUDA_API_VERSION
	.align		4
        /*0000*/ 	.byte	0x04, 0x37
        /*0002*/ 	.short	(.L_11 - .L_10)
.L_10:
        /*0004*/ 	.word	0x00000082


	//----- nvinfo : EIATTR_KPARAM_INFO
	.align		4
.L_11:
        /*0008*/ 	.byte	0x04, 0x17
        /*000a*/ 	.short	(.L_13 - .L_12)
.L_12:
        /*000c*/ 	.word	0x00000000
        /*0010*/ 	.short	0x0005
        /*0012*/ 	.short	0x0028
        /*0014*/ 	.byte	0x00, 0xf0, 0x11, 0x00


	//----- nvinfo : EIATTR_KPARAM_INFO
	.align		4
.L_13:
        /*0018*/ 	.byte	0x04, 0x17
        /*001a*/ 	.short	(.L_15 - .L_14)
.L_14:
        /*001c*/ 	.word	0x00000000
        /*0020*/ 	.short	0x0004
        /*0022*/ 	.short	0x0020
        /*0024*/ 	.byte	0x00, 0xf0, 0x21, 0x00


	//----- nvinfo : EIATTR_KPARAM_INFO
	.align		4
.L_15:
        /*0028*/ 	.byte	0x04, 0x17
        /*002a*/ 	.short	(.L_17 - .L_16)
.L_16:
        /*002c*/ 	.word	0x00000000
        /*0030*/ 	.short	0x0003
        /*0032*/ 	.short	0x0018
        /*0034*/ 	.byte	0x00, 0xf0, 0x21, 0x00


	//----- nvinfo : EIATTR_KPARAM_INFO
	.align		4
.L_17:
        /*0038*/ 	.byte	0x04, 0x17
        /*003a*/ 	.short	(.L_19 - .L_18)
.L_18:
        /*003c*/ 	.word	0x00000000
        /*0040*/ 	.short	0x0002
        /*0042*/ 	.short	0x0010
        /*0044*/ 	.byte	0x00, 0xf0, 0x21, 0x00


	//----- nvinfo : EIATTR_KPARAM_INFO
	.align		4
.L_19:
        /*0048*/ 	.byte	0x04, 0x17
        /*004a*/ 	.short	(.L_21 - .L_20)
.L_20:
        /*004c*/ 	.word	0x00000000
        /*0050*/ 	.short	0x0001
        /*0052*/ 	.short	0x0008
        /*0054*/ 	.byte	0x00, 0xf5, 0x21, 0x00


	//----- nvinfo : EIATTR_KPARAM_INFO
	.align		4
.L_21:
        /*0058*/ 	.byte	0x04, 0x17
        /*005a*/ 	.short	(.L_23 - .L_22)
.L_22:
        /*005c*/ 	.word	0x00000000
        /*0060*/ 	.short	0x0000
        /*0062*/ 	.short	0x0000
        /*0064*/ 	.byte	0x00, 0xf5, 0x21, 0x00


	//----- nvinfo : EIATTR_SPARSE_MMA_MASK
	.align		4
.L_23:
        /*0068*/ 	.byte	0x03, 0x50
        /*006a*/ 	.short	0x0000


	//----- nvinfo : EIATTR_MAXREG_COUNT
	.align		4
        /*006c*/ 	.byte	0x03, 0x1b
        /*006e*/ 	.short	0x00ff


	//----- nvinfo : EIATTR_MERCURY_ISA_VERSION
	.align		4
        /*0070*/ 	.byte	0x03, 0x5f
        /*0072*/ 	.short	0x0101


	//----- nvinfo : EIATTR_VRC_CTA_INIT_COUNT
	.align		4
        /*0074*/ 	.byte	0x02, 0x4a
	.zero		1
	.zero		1


	//----- nvinfo : EIATTR_EXIT_INSTR_OFFSETS
	.align		4
        /*0078*/ 	.byte	0x04, 0x1c
        /*007a*/ 	.short	(.L_25 - .L_24)


	//   ....[0]....
.L_24:
        /*007c*/ 	.word	0x00000070


	//   ....[1]....
        /*0080*/ 	.word	0x00000bd0


	//----- nvinfo : EIATTR_CRS_STACK_SIZE
	.align		4
.L_25:
        /*0084*/ 	.byte	0x04, 0x1e
        /*0086*/ 	.short	(.L_27 - .L_26)
.L_26:
        /*0088*/ 	.word	0x00000000


	//----- nvinfo : EIATTR_CBANK_PARAM_SIZE
	.align		4
.L_27:
        /*008c*/ 	.byte	0x03, 0x19
        /*008e*/ 	.short	0x002c


	//----- nvinfo : EIATTR_PARAM_CBANK
	.align		4
        /*0090*/ 	.byte	0x04, 0x0a
        /*0092*/ 	.short	(.L_29 - .L_28)
	.align		4
.L_28:
        /*0094*/ 	.word	index@(.nv.constant0._Z9FibonacciPdS_dddi)
        /*0098*/ 	.short	0x0380
        /*009a*/ 	.short	0x002c


	//----- nvinfo : EIATTR_SW_WAR
	.align		4
.L_29:
        /*009c*/ 	.byte	0x04, 0x36
        /*009e*/ 	.short	(.L_31 - .L_30)
.L_30:
        /*00a0*/ 	.word	0x00000008
.L_31:


//--------------------- .nv.callgraph             --------------------------
	.section	.nv.callgraph,"",@"SHT_CUDA_CALLGRAPH"
	.align	4
	.sectionentsize	8
	.align		4
        /*0000*/ 	.word	0x00000000
	.align		4
        /*0004*/ 	.word	0xffffffff
	.align		4
        /*0008*/ 	.word	0x00000000
	.align		4
        /*000c*/ 	.word	0xfffffffe
	.align		4
        /*0010*/ 	.word	0x00000000
	.align		4
        /*0014*/ 	.word	0xfffffffd
	.align		4
        /*0018*/ 	.word	0x00000000
	.align		4
        /*001c*/ 	.word	0xfffffffc


//--------------------- .text._Z9FibonacciPdS_dddi --------------------------
	.section	.text._Z9FibonacciPdS_dddi,"ax",@progbits
	.align	128
        .global         _Z9FibonacciPdS_dddi
        .type           _Z9FibonacciPdS_dddi,@function
        .size           _Z9FibonacciPdS_dddi,(.L_x_22 - _Z9FibonacciPdS_dddi)
        .other          _Z9FibonacciPdS_dddi,@"STO_CUDA_ENTRY STV_DEFAULT"
_Z9FibonacciPdS_dddi:
.text._Z9FibonacciPdS_dddi:
[----:B------:R-:W-:Y:S01]  /*0000*/  LDC R1, c[0x0][0x37c] ;  /* 0x0000df00ff017b82 */ /* 0x000fe20000000800 */
[----:B------:R-:W0:Y:S01]  /*0010*/  S2R R2, SR_CTAID.X ;  /* 0x0000000000027919 */ /* 0x000e220000002500 */
[----:B------:R-:W0:Y:S01]  /*0020*/  LDCU UR4, c[0x0][0x360] ;  /* 0x00006c00ff0477ac */ /* 0x000e220008000800 */
[----:B------:R-:W0:Y:S01]  /*0030*/  S2R R3, SR_TID.X ;  /* 0x0000000000037919 */ /* 0x000e220000002100 */
[----:B------:R-:W1:Y:S01]  /*0040*/  LDCU UR5, c[0x0][0x3a8] ;  /* 0x00007500ff0577ac */ /* 0x000e620008000800 */
[----:B0-----:R-:W-:-:S05]  /*0050*/  IMAD R2, R2, UR4, R3 ;  /* 0x0000000402027c24 */ /* 0x001fca000f8e0203 */
[----:B-1----:R-:W-:-:S13]  /*0060*/  ISETP.GE.AND P0, PT, R2, UR5, PT ;  /* 0x0000000502007c0c */ /* 0x002fda000bf06270 */
[----:B------:R-:W-:Y:S05]  /*0070*/  @P0 EXIT ;  /* 0x000000000000094d */ /* 0x000fea0003800000 */
[----:B------:R-:W0:Y:S01]  /*0080*/  LDC.64 R8, c[0x0][0x380] ;  /* 0x0000e000ff087b82 */ /* 0x000e220000000a00 */
[----:B------:R-:W1:Y:S01]  /*0090*/  LDCU.64 UR4, c[0x0][0x358] ;  /* 0x00006b00ff0477ac */ /* 0x000e620008000a00 */
[----:B------:R-:W2:Y:S01]  /*00a0*/  LDCU.64 UR6, c[0x0][0x398] ;  /* 0x00007300ff0677ac */ /* 0x000ea20008000a00 */
[----:B0-----:R-:W-:-:S06]  /*00b0*/  IMAD.WIDE R8, R2, 0x8, R8 ;  /* 0x0000000802087825 */ /* 0x001fcc00078e0208 */
[----:B-1----:R-:W3:Y:S01]  /*00c0*/  LDG.E.64 R8, desc[UR4][R8.64] ;  /* 0x0000000408087981 */ /* 0x002ee2000c1e1b00 */
[----:B--2---:R-:W-:Y:S01]  /*00d0*/  DSETP.NEU.AND P2, PT, RZ, UR6, PT ;  /* 0x00000006ff007e2a */ /* 0x004fe2000bf4d000 */
[----:B---3--:R-:W-:-:S04]  /*00e0*/  SHF.R.U32.HI R0, RZ, 0x14, R9 ;  /* 0x00000014ff007819 */ /* 0x008fc80000011609 */
[----:B------:R-:W-:-:S05]  /*00f0*/  LOP3.LUT R0, R0, 0x7ff, RZ, 0xc0, !PT ;  /* 0x000007ff00007812 */ /* 0x000fca00078ec0ff */
[----:B------:R-:W-:-:S05]  /*0100*/  VIADD R5, R0, 0xfffffc0c ;  /* 0xfffffc0c00057836 */ /* 0x000fca0000000000 */
[CC--:B------:R-:W-:Y:S02]  /*0110*/  SHF.L.U32 R3, R8.reuse, R5.reuse, RZ ;  /* 0x0000000508037219 */ /* 0x0c0fe400000006ff */
[----:B------:R-:W-:Y:S02]  /*0120*/  SHF.L.U64.HI R4, R8, R5, R9 ;  /* 0x0000000508047219 */ /* 0x000fe40000010209 */
[----:B------:R-:W-:-:S04]  /*0130*/  ISETP.NE.U32.AND P1, PT, R3, RZ, PT ;  /* 0x000000ff0300720c */ /* 0x000fc80003f25070 */
[----:B------:R-:W-:-:S04]  /*0140*/  ISETP.NE.AND.EX P1, PT, R4, -0x80000000, PT, P1 ;  /* 0x800000000400780c */ /* 0x000fc80003f25310 */
[----:B------:R-:W-:Y:S01]  /*0150*/  PLOP3.LUT P0, PT, P1, PT, PT, 0x8, 0x80 ;  /* 0x000000000080781c */ /* 0x000fe20000f0e170 */
[----:B------:R-:W-:-:S12]  /*0160*/  @P2 BRA `(.L_x_0) ;  /* 0x0000000000202947 */ /* 0x000fd80003800000 */
[----:B------:R-:W0:Y:S01]  /*0170*/  LDCU UR6, c[0x0][0x39c] ;  /* 0x00007380ff0677ac */ /* 0x000e220008000800 */
[----:B------:R-:W-:Y:S01]  /*0180*/  ISETP.GE.AND P2, PT, R9, RZ, PT ;  /* 0x000000ff0900720c */ /* 0x000fe20003f46270 */
[----:B------:R-:W-:Y:S01]  /*0190*/  DSETP.NEU.AND P1, PT, |R8|, 0.5, !P1 ;  /* 0x3fe000000800742a */ /* 0x000fe20004f2d200 */
[----:B------:R-:W-:Y:S02]  /*01a0*/  IMAD.MOV.U32 R6, RZ, RZ, RZ ;  /* 0x000000ffff067224 */ /* 0x000fe400078e00ff */
[----:B0-----:R-:W-:-:S05]  /*01b0*/  IMAD.U32 R0, RZ, RZ, UR6 ;  /* 0x00000006ff007e24 */ /* 0x001fca000f8e00ff */
[----:B------:R-:W-:-:S04]  /*01c0*/  SEL R7, R0, RZ, P1 ;  /* 0x000000ff00077207 */ /* 0x000fc80000800000 */
[----:B------:R-:W-:Y:S01]  /*01d0*/  @!P2 LOP3.LUT R7, R7, 0x7ff00000, RZ, 0xfc, !PT ;  /* 0x7ff000000707a812 */ /* 0x000fe200078efcff */
[----:B------:R-:W-:Y:S06]  /*01e0*/  BRA `(.L_x_1) ;  /* 0x0000000000547947 */ /* 0x000fec0003800000 */
.L_x_0:
[----:B------:R-:W-:Y:S01]  /*01f0*/  DADD R6, -RZ, |UR6| ;  /* 0x40000006ff067e29 */ /* 0x000fe20008000100 */
[----:B------:R-:W-:Y:S01]  /*0200*/  BSSY.RECONVERGENT B0, `(.L_x_2) ;  /* 0x0000007000007945 */ /* 0x000fe20003800200 */
[----:B------:R-:W-:Y:S01]  /*0210*/  IMAD.MOV.U32 R26, RZ, RZ, R8 ;  /* 0x000000ffff1a7224 */ /* 0x000fe200078e0008 */
[----:B------:R-:W-:Y:S01]  /*0220*/  MOV R0, 0x270 ;  /* 0x0000027000007802 */ /* 0x000fe20000000f00 */
[----:B------:R-:W-:-:S06]  /*0230*/  IMAD.MOV.U32 R5, RZ, RZ, R9 ;  /* 0x000000ffff057224 */ /* 0x000fcc00078e0009 */
[----:B------:R-:W-:Y:S02]  /*0240*/  IMAD.MOV.U32 R12, RZ, RZ, R6 ;  /* 0x000000ffff0c7224 */ /* 0x000fe400078e0006 */
[----:B------:R-:W-:-:S07]  /*0250*/  IMAD.MOV.U32 R27, RZ, RZ, R7 ;  /* 0x000000ffff1b7224 */ /* 0x000fce00078e0007 */
[----:B------:R-:W-:Y:S05]  /*0260*/  CALL.REL.NOINC `($_Z9FibonacciPdS_dddi$__internal_accurate_pow) ;  /* 0x0000000c00c07944 */ /* 0x000fea0003c00000 */
[----:B------:R-:W-:Y:S05]  /*0270*/  BSYNC.RECONVERGENT B0 ;  /* 0x0000000000007941 */ /* 0x000fea0003800200 */
.L_x_2:
[----:B------:R-:W0:Y:S01]  /*0280*/  LDC R0, c[0x0][0x39c] ;  /* 0x0000e700ff007b82 */ /* 0x000e220000000800 */
[----:B------:R-:W1:Y:S01]  /*0290*/  FRND.F64.TRUNC R6, R8 ;  /* 0x0000000800067313 */ /* 0x000e62000030d800 */
[----:B------:R-:W-:Y:S01]  /*02a0*/  DADD R12, -RZ, -R10 ;  /* 0x00000000ff0c7229 */ /* 0x000fe2000000090a */
[----:B------:R-:W-:-:S09]  /*02b0*/  PLOP3.LUT P1, PT, P0, PT, PT, 0x80, 0x8 ;  /* 0x000000000008781c */ /* 0x000fd2000072f070 */
[----:B------:R-:W-:Y:S02]  /*02c0*/  FSEL R5, R12, R10, P0 ;  /* 0x0000000a0c057208 */ /* 0x000fe40000000000 */
[----:B------:R-:W-:Y:S01]  /*02d0*/  FSEL R12, R13, R11, P0 ;  /* 0x0000000b0d0c7208 */ /* 0x000fe20000000000 */
[----:B-1----:R-:W-:Y:S01]  /*02e0*/  DSETP.NEU.AND P2, PT, R8, R6, PT ;  /* 0x000000060800722a */ /* 0x002fe20003f4d000 */
[----:B0-----:R-:W-:-:S04]  /*02f0*/  ISETP.GE.AND P3, PT, R0, RZ, PT ;  /* 0x000000ff0000720c */ /* 0x001fc80003f66270 */
[----:B------:R-:W-:Y:S02]  /*0300*/  FSEL R6, R5, R10, !P3 ;  /* 0x0000000a05067208 */ /* 0x000fe40005800000 */
[----:B------:R-:W-:-:S07]  /*0310*/  FSEL R7, R12, R11, !P3 ;  /* 0x0000000b0c077208 */ /* 0x000fce0005800000 */
[----:B------:R-:W-:Y:S02]  /*0320*/  @!P3 FSEL R6, R6, RZ, !P2 ;  /* 0x000000ff0606b208 */ /* 0x000fe40005000000 */
[----:B------:R-:W-:-:S07]  /*0330*/  @!P3 FSEL R7, R7, -QNAN , !P2 ;  /* 0xfff800000707b808 */ /* 0x000fce0005000000 */
.L_x_1:
[----:B------:R-:W0:Y:S01]  /*0340*/  LDC.64 R12, c[0x0][0x398] ;  /* 0x0000e600ff0c7b82 */ /* 0x000e220000000a00 */
[----:B------:R-:W-:Y:S01]  /*0350*/  BSSY.RECONVERGENT B0, `(.L_x_3) ;  /* 0x000001e000007945 */ /* 0x000fe20003800200 */
[----:B0-----:R-:W-:-:S10]  /*0360*/  DADD R10, R8, R12 ;  /* 0x00000000080a7229 */ /* 0x001fd4000000000c */
[----:B------:R-:W-:-:S04]  /*0370*/  LOP3.LUT R10, R11, 0x7ff00000, RZ, 0xc0, !PT ;  /* 0x7ff000000b0a7812 */ /* 0x000fc800078ec0ff */
[----:B------:R-:W-:-:S13]  /*0380*/  ISETP.NE.AND P2, PT, R10, 0x7ff00000, PT ;  /* 0x7ff000000a00780c */ /* 0x000fda0003f45270 */
[----:B------:R-:W-:Y:S05]  /*0390*/  @P2 BRA `(.L_x_4) ;  /* 0x0000000000642947 */ /* 0x000fea0003800000 */
[----:B------:R-:W-:-:S06]  /*03a0*/  DSETP.NAN.AND P2, PT, R8, R8, PT ;  /* 0x000000080800722a */ /* 0x000fcc0003f48000 */
[----:B------:R-:W-:-:S14]  /*03b0*/  DSETP.NUM.AND P2, PT, R12, R12, !P2 ;  /* 0x0000000c0c00722a */ /* 0x000fdc0005747000 */
[----:B------:R-:W-:Y:S01]  /*03c0*/  @!P2 DADD R6, R8, R12 ;  /* 0x000000000806a229 */ /* 0x000fe2000000000c */
[----:B------:R-:W-:Y:S10]  /*03d0*/  @!P2 BRA `(.L_x_4) ;  /* 0x000000000054a947 */ /* 0x000ff40003800000 */
[----:B------:R-:W-:-:S14]  /*03e0*/  DSETP.NEU.AND P2, PT, |R8|, +INF , PT ;  /* 0x7ff000000800742a */ /* 0x000fdc0003f4d200 */
[----:B------:R-:W-:Y:S05]  /*03f0*/  @P2 BRA `(.L_x_5) ;  /* 0x0000000000202947 */ /* 0x000fea0003800000 */
[----:B------:R-:W-:Y:S01]  /*0400*/  ISETP.GE.AND P2, PT, R9, RZ, PT ;  /* 0x000000ff0900720c */ /* 0x000fe20003f46270 */
[----:B------:R-:W-:-:S06]  /*0410*/  DSETP.GT.AND P1, PT, |R12|, 1, PT ;  /* 0x3ff000000c00742a */ /* 0x000fcc0003f24200 */
[----:B------:R-:W-:Y:S01]  /*0420*/  SEL R6, RZ, 0x7ff00000, !P1 ;  /* 0x7ff00000ff067807 */ /* 0x000fe20004800000 */
[----:B------:R-:W-:-:S05]  /*0430*/  DSETP.NEU.AND P1, PT, R12, -1, PT ;  /* 0xbff000000c00742a */ /* 0x000fca0003f2d000 */
[----:B------:R-:W-:-:S04]  /*0440*/  @!P2 LOP3.LUT R6, R6, 0x7ff00000, RZ, 0x3c, !PT ;  /* 0x7ff000000606a812 */ /* 0x000fc800078e3cff */
[----:B------:R-:W-:Y:S01]  /*0450*/  SEL R7, R6, 0x3ff00000, P1 ;  /* 0x3ff0000006077807 */ /* 0x000fe20000800000 */
[----:B------:R-:W-:Y:S01]  /*0460*/  IMAD.MOV.U32 R6, RZ, RZ, RZ ;  /* 0x000000ffff067224 */ /* 0x000fe200078e00ff */
[----:B------:R-:W-:Y:S06]  /*0470*/  BRA `(.L_x_4) ;  /* 0x00000000002c7947 */ /* 0x000fec0003800000 */
.L_x_5:
[----:B------:R-:W-:-:S14]  /*0480*/  DSETP.NEU.AND P2, PT, |R12|, +INF , PT ;  /* 0x7ff000000c00742a */ /* 0x000fdc0003f4d200 */
[----:B------:R-:W-:Y:S05]  /*0490*/  @P2 BRA `(.L_x_4) ;  /* 0x0000000000242947 */ /* 0x000fea0003800000 */
[C---:B------:R-:W-:Y:S01]  /*04a0*/  ISETP.GE.AND P3, PT, R9.reuse, RZ, PT ;  /* 0x000000ff0900720c */ /* 0x040fe20003f66270 */
[----:B------:R-:W-:Y:S01]  /*04b0*/  IMAD.MOV.U32 R6, RZ, RZ, RZ ;  /* 0x000000ffff067224 */ /* 0x000fe200078e00ff */
[----:B------:R-:W-:Y:S02]  /*04c0*/  ISETP.GE.AND P2, PT, R0, RZ, PT ;  /* 0x000000ff0000720c */ /* 0x000fe40003f46270 */
[----:B------:R-:W-:Y:S02]  /*04d0*/  LOP3.LUT R0, R9, 0x7fffffff, RZ, 0xc0, !PT ;  /* 0x7fffffff09007812 */ /* 0x000fe400078ec0ff */
[----:B------:R-:W-:Y:S02]  /*04e0*/  SEL R7, RZ, 0x7ff00000, !P3 ;  /* 0x7ff00000ff077807 */ /* 0x000fe40005800000 */
[----:B------:R-:W-:-:S03]  /*04f0*/  ISETP.NE.AND P3, PT, R0, 0x3fe00000, PT ;  /* 0x3fe000000000780c */ /* 0x000fc60003f65270 */
[----:B------:R-:W-:-:S05]  /*0500*/  VIADD R0, R7, 0x80000000 ;  /* 0x8000000007007836 */ /* 0x000fca0000000000 */
[----:B------:R-:W-:-:S04]  /*0510*/  SEL R0, R0, R7, P3 ;  /* 0x0000000700007207 */ /* 0x000fc80001800000 */
[----:B------:R-:W-:-:S07]  /*0520*/  @!P2 SEL R7, R0, R7, P1 ;  /* 0x000000070007a207 */ /* 0x000fce0000800000 */
.L_x_4:
[----:B------:R-:W-:Y:S05]  /*0530*/  BSYNC.RECONVERGENT B0 ;  /* 0x0000000000007941 */ /* 0x000fea0003800200 */
.L_x_3:
[----:B------:R-:W0:Y:S02]  /*0540*/  LDCU.64 UR6, c[0x0][0x3a0] ;  /* 0x00007400ff0677ac */ /* 0x000e240008000a00 */
[----:B0-----:R-:W-:-:S14]  /*0550*/  DSETP.NEU.AND P1, PT, RZ, UR6, PT ;  /* 0x00000006ff007e2a */ /* 0x001fdc000bf2d000 */
[----:B------:R-:W-:Y:S05]  /*0560*/  @P1 BRA `(.L_x_6) ;  /* 0x0000000000281947 */ /* 0x000fea0003800000 */
[----:B------:R-:W-:Y:S01]  /*0570*/  ISETP.NE.U32.AND P0, PT, R3, RZ, PT ;  /* 0x000000ff0300720c */ /* 0x000fe20003f05070 */
[----:B------:R-:W0:Y:S01]  /*0580*/  LDCU UR6, c[0x0][0x3a4] ;  /* 0x00007480ff0677ac */ /* 0x000e220008000800 */
[----:B------:R-:W-:Y:S01]  /*0590*/  ISETP.GE.AND P1, PT, R9, RZ, PT ;  /* 0x000000ff0900720c */ /* 0x000fe20003f26270 */
[----:B------:R-:W-:Y:S01]  /*05a0*/  IMAD.MOV.U32 R12, RZ, RZ, RZ ;  /* 0x000000ffff0c7224 */ /* 0x000fe200078e00ff */
[----:B------:R-:W-:-:S13]  /*05b0*/  ISETP.NE.AND.EX P0, PT, R4, -0x80000000, PT, P0 ;  /* 0x800000000400780c */ /* 0x000fda0003f05300 */
[----:B------:R-:W-:Y:S01]  /*05c0*/  DSETP.NEU.AND P0, PT, |R8|, 0.5, !P0 ;  /* 0x3fe000000800742a */ /* 0x000fe2000470d200 */
[----:B0-----:R-:W-:-:S05]  /*05d0*/  IMAD.U32 R0, RZ, RZ, UR6 ;  /* 0x00000006ff007e24 */ /* 0x001fca000f8e00ff */
[----:B------:R-:W-:-:S04]  /*05e0*/  SEL R13, R0, RZ, P0 ;  /* 0x000000ff000d7207 */ /* 0x000fc80000000000 */
[----:B------:R-:W-:Y:S01]  /*05f0*/  @!P1 LOP3.LUT R13, R13, 0x7ff00000, RZ, 0xfc, !PT ;  /* 0x7ff000000d0d9812 */ /* 0x000fe200078efcff */
[----:B------:R-:W-:Y:S06]  /*0600*/  BRA `(.L_x_7) ;  /* 0x0000000000587947 */ /* 0x000fec0003800000 */
.L_x_6:
        /* <DEDUP_REMOVED lines=9> */
.L_x_8:
[----:B------:R-:W0:Y:S01]  /*06a0*/  LDC R0, c[0x0][0x3a4] ;  /* 0x0000e900ff007b82 */ /* 0x000e220000000800 */
[----:B------:R-:W1:Y:S01]  /*06b0*/  FRND.F64.TRUNC R12, R8 ;  /* 0x00000008000c7313 */ /* 0x000e62000030d800 */
[----:B------:R-:W-:Y:S01]  /*06c0*/  DADD R14, -RZ, -R10 ;  /* 0x00000000ff0e7229 */ /* 0x000fe2000000090a */
[----:B------:R-:W-:-:S04]  /*06d0*/  ISETP.NE.U32.AND P1, PT, R3, RZ, PT ;  /* 0x000000ff0300720c */ /* 0x000fc80003f25070 */
[----:B------:R-:W-:-:S05]  /*06e0*/  ISETP.NE.AND.EX P1, PT, R4, -0x80000000, PT, P1 ;  /* 0x800000000400780c */ /* 0x000fca0003f25310 */
[----:B------:R-:W-:Y:S02]  /*06f0*/  FSEL R3, R14, R10, !P1 ;  /* 0x0000000a0e037208 */ /* 0x000fe40004800000 */
[----:B------:R-:W-:Y:S01]  /*0700*/  FSEL R14, R15, R11, !P1 ;  /* 0x0000000b0f0e7208 */ /* 0x000fe20004800000 */
[----:B-1----:R-:W-:Y:S01]  /*0710*/  DSETP.NEU.AND P1, PT, R8, R12, PT ;  /* 0x0000000c0800722a */ /* 0x002fe20003f2d000 */
[----:B0-----:R-:W-:-:S04]  /*0720*/  ISETP.GE.AND P2, PT, R0, RZ, PT ;  /* 0x000000ff0000720c */ /* 0x001fc80003f46270 */
[----:B------:R-:W-:Y:S02]  /*0730*/  FSEL R12, R3, R10, !P2 ;  /* 0x0000000a030c7208 */ /* 0x000fe40005000000 */
[----:B------:R-:W-:-:S07]  /*0740*/  FSEL R13, R14, R11, !P2 ;  /* 0x0000000b0e0d7208 */ /* 0x000fce0005000000 */
[----:B------:R-:W-:Y:S02]  /*0750*/  @!P2 FSEL R12, R12, RZ, !P1 ;  /* 0x000000ff0c0ca208 */ /* 0x000fe40004800000 */
[----:B------:R-:W-:-:S07]  /*0760*/  @!P2 FSEL R13, R13, -QNAN , !P1 ;  /* 0xfff800000d0da808 */ /* 0x000fce0004800000 */
.L_x_7:
        /* <DEDUP_REMOVED lines=20> */
.L_x_11:
        /* <DEDUP_REMOVED lines=11> */
.L_x_10:
[----:B------:R-:W-:Y:S05]  /*0960*/  BSYNC.RECONVERGENT B0 ;  /* 0x0000000000007941 */ /* 0x000fea0003800200 */
.L_x_9:
[----:B------:R-:W0:Y:S01]  /*0970*/  LDCU UR6, c[0x0][0x394] ;  /* 0x00007280ff0677ac */ /* 0x000e220008000800 */
[----:B------:R-:W1:Y:S01]  /*0980*/  LDC.64 R4, c[0x0][0x390] ;  /* 0x0000e400ff047b82 */ /* 0x000e620000000a00 */
[----:B------:R-:W-:Y:S01]  /*0990*/  IMAD.MOV.U32 R14, RZ, RZ, 0x1 ;  /* 0x00000001ff0e7424 */ /* 0x000fe200078e00ff */
[----:B------:R-:W-:Y:S01]  /*09a0*/  DSETP.NEU.AND P0, PT, R8, RZ, PT ;  /* 0x000000ff0800722a */ /* 0x000fe20003f0d000 */
[----:B------:R-:W-:Y:S01]  /*09b0*/  BSSY.RECONVERGENT B0, `(.L_x_12) ;  /* 0x000001e000007945 */ /* 0x000fe20003800200 */
[----:B------:R-:W-:-:S04]  /*09c0*/  DSETP.NEU.AND P1, PT, R10, 1, PT ;  /* 0x3ff000000a00742a */ /* 0x000fc80003f2d000 */
[----:B------:R-:W2:Y:S01]  /*09d0*/  LDC.64 R18, c[0x0][0x398] ;  /* 0x0000e600ff127b82 */ /* 0x000ea20000000a00 */
[----:B------:R-:W-:Y:S02]  /*09e0*/  FSEL R10, R12, RZ, P0 ;  /* 0x000000ff0c0a7208 */ /* 0x000fe40000000000 */
[----:B------:R-:W-:Y:S02]  /*09f0*/  FSEL R12, R13, 1.875, P0 ;  /* 0x3ff000000d0c7808 */ /* 0x000fe40000000000 */
[----:B------:R-:W-:Y:S02]  /*0a00*/  FSEL R8, R6, RZ, P0 ;  /* 0x000000ff06087208 */ /* 0x000fe40000000000 */
[----:B------:R-:W-:Y:S01]  /*0a10*/  FSEL R0, R7, 1.875, P0 ;  /* 0x3ff0000007007808 */ /* 0x000fe20000000000 */
[----:B0-----:R-:W1:Y:S01]  /*0a20*/  MUFU.RCP64H R15, UR6 ;  /* 0x00000006000f7d08 */ /* 0x001e620008001800 */
[----:B------:R-:W-:Y:S02]  /*0a30*/  FSEL R10, R10, RZ, P1 ;  /* 0x000000ff0a0a7208 */ /* 0x000fe40000800000 */
[----:B------:R-:W-:Y:S01]  /*0a40*/  FSEL R11, R12, 1.875, P1 ;  /* 0x3ff000000c0b7808 */ /* 0x000fe20000800000 */
[----:B--2---:R-:W-:-:S02]  /*0a50*/  DSETP.NEU.AND P2, PT, R18, 1, PT ;  /* 0x3ff000001200742a */ /* 0x004fc40003f4d000 */
[----:B-1----:R-:W-:-:S04]  /*0a60*/  DFMA R16, R14, -R4, 1 ;  /* 0x3ff000000e10742b */ /* 0x002fc80000000804 */
[----:B------:R-:W-:Y:S02]  /*0a70*/  FSEL R8, R8, RZ, P2 ;  /* 0x000000ff08087208 */ /* 0x000fe40001000000 */
[----:B------:R-:W-:Y:S02]  /*0a80*/  FSEL R9, R0, 1.875, P2 ;  /* 0x3ff0000000097808 */ /* 0x000fe40001000000 */
[----:B------:R-:W-:-:S04]  /*0a90*/  DFMA R16, R16, R16, R16 ;  /* 0x000000101010722b */ /* 0x000fc80000000010 */
[----:B------:R-:W-:-:S04]  /*0aa0*/  DADD R8, R8, -R10 ;  /* 0x0000000008087229 */ /* 0x000fc8000000080a */
[----:B------:R-:W-:-:S06]  /*0ab0*/  DFMA R16, R14, R16, R14 ;  /* 0x000000100e10722b */ /* 0x000fcc000000000e */
[----:B------:R-:W-:Y:S02]  /*0ac0*/  FSETP.GEU.AND P1, PT, |R9|, 6.5827683646048100446e-37, PT ;  /* 0x036000000900780b */ /* 0x000fe40003f2e200 */
[----:B------:R-:W-:-:S08]  /*0ad0*/  DFMA R6, R16, -R4, 1 ;  /* 0x3ff000001006742b */ /* 0x000fd00000000804 */
[----:B------:R-:W-:-:S08]  /*0ae0*/  DFMA R6, R16, R6, R16 ;  /* 0x000000061006722b */ /* 0x000fd00000000010 */
[----:B------:R-:W-:-:S08]  /*0af0*/  DMUL R10, R8, R6 ;  /* 0x00000006080a7228 */ /* 0x000fd00000000000 */
[----:B------:R-:W-:-:S08]  /*0b00*/  DFMA R4, R10, -R4, R8 ;  /* 0x800000040a04722b */ /* 0x000fd00000000008 */
[----:B------:R-:W-:-:S10]  /*0b10*/  DFMA R4, R6, R4, R10 ;  /* 0x000000040604722b */ /* 0x000fd4000000000a */
[----:B------:R-:W-:-:S05]  /*0b20*/  FFMA R0, RZ, UR6, R5 ;  /* 0x00000006ff007c23 */ /* 0x000fca0008000005 */
[----:B------:R-:W-:-:S13]  /*0b30*/  FSETP.GT.AND P0, PT, |R0|, 1.469367938527859385e-39, PT ;  /* 0x001000000000780b */ /* 0x000fda0003f04200 */
[----:B------:R-:W-:Y:S05]  /*0b40*/  @P0 BRA P1, `(.L_x_13) ;  /* 0x0000000000100947 */ /* 0x000fea0000800000 */
[----:B------:R-:W-:-:S07]  /*0b50*/  MOV R0, 0xb70 ;  /* 0x00000b7000007802 */ /* 0x000fce0000000f00 */
[----:B------:R-:W-:Y:S05]  /*0b60*/  CALL.REL.NOINC `($__internal_0_$__cuda_sm20_div_rn_f64_full) ;  /* 0x00000000001c7944 */ /* 0x000fea0003c00000 */
[----:B------:R-:W-:Y:S02]  /*0b70*/  IMAD.MOV.U32 R4, RZ, RZ, R12 ;  /* 0x000000ffff047224 */ /* 0x000fe400078e000c */
[----:B------:R-:W-:-:S07]  /*0b80*/  IMAD.MOV.U32 R5, RZ, RZ, R13 ;  /* 0x000000ffff057224 */ /* 0x000fce00078e000d */
.L_x_13:
[----:B------:R-:W-:Y:S05]  /*0b90*/  BSYNC.RECONVERGENT B0 ;  /* 0x0000000000007941 */ /* 0x000fea0003800200 */
.L_x_12:
[----:B------:R-:W0:Y:S02]  /*0ba0*/  LDC.64 R6, c[0x0][0x388] ;  /* 0x0000e200ff067b82 */ /* 0x000e240000000a00 */
[----:B0-----:R-:W-:-:S05]  /*0bb0*/  IMAD.WIDE R2, R2, 0x8, R6 ;  /* 0x0000000802027825 */ /* 0x001fca00078e0206 */
[----:B------:R-:W-:Y:S01]  /*0bc0*/  STG.E.64 desc[UR4][R2.64], R4 ;  /* 0x0000000402007986 */ /* 0x000fe2000c101b04 */
[----:B------:R-:W-:Y:S05]  /*0bd0*/  EXIT ;  /* 0x000000000000794d */ /* 0x000fea0003800000 */
        .weak           $__internal_0_$__cuda_sm20_div_rn_f64_full
        .type           $__internal_0_$__cuda_sm20_div_rn_f64_full,@function
        .size           $__internal_0_$__cuda_sm20_div_rn_f64_full,($_Z9FibonacciPdS_dddi$__internal_accurate_pow - $__internal_0_$__cuda_sm20_div_rn_f64_full)
$__internal_0_$__cuda_sm20_div_rn_f64_full:
[----:B------:R-:W0:Y:S01]  /*0be0*/  LDC.64 R4, c[0x0][0x390] ;  /* 0x0000e400ff047b82 */ /* 0x000e220000000a00 */
[C---:B------:R-:W-:Y:S01]  /*0bf0*/  FSETP.GEU.AND P2, PT, |R9|.reuse, 1.469367938527859385e-39, PT ;  /* 0x001000000900780b */ /* 0x040fe20003f4e200 */
[----:B------:R-:W-:Y:S01]  /*0c00*/  BSSY.RECONVERGENT B1, `(.L_x_14) ;  /* 0x0000053000017945 */ /* 0x000fe20003800200 */
[----:B------:R-:W-:-:S05]  /*0c10*/  LOP3.LUT R3, R9, 0x7ff00000, RZ, 0xc0, !PT ;  /* 0x7ff0000009037812 */ /* 0x000fca00078ec0ff */
[----:B------:R-:W-:Y:S01]  /*0c20*/  IMAD.MOV.U32 R21, RZ, RZ, R3 ;  /* 0x000000ffff157224 */ /* 0x000fe200078e0003 */
[C---:B0-----:R-:W-:Y:S02]  /*0c30*/  FSETP.GEU.AND P0, PT, |R5|.reuse, 1.469367938527859385e-39, PT ;  /* 0x001000000500780b */ /* 0x041fe40003f0e200 */
[----:B------:R-:W-:-:S04]  /*0c40*/  LOP3.LUT R6, R5, 0x800fffff, RZ, 0xc0, !PT ;  /* 0x800fffff05067812 */ /* 0x000fc800078ec0ff */
[----:B------:R-:W-:Y:S01]  /*0c50*/  LOP3.LUT R7, R6, 0x3ff00000, RZ, 0xfc, !PT ;  /* 0x3ff0000006077812 */ /* 0x000fe200078efcff */
[----:B------:R-:W-:-:S06]  /*0c60*/  IMAD.MOV.U32 R6, RZ, RZ, R4 ;  /* 0x000000ffff067224 */ /* 0x000fcc00078e0004 */
[----:B------:R-:W0:Y:S02]  /*0c70*/  @!P0 LDC.64 R10, c[0x0][0x390] ;  /* 0x0000e400ff0a8b82 */ /* 0x000e240000000a00 */
[----:B0-----:R-:W-:Y:S01]  /*0c80*/  @!P0 DMUL R6, R10, 8.98846567431157953865e+307 ;  /* 0x7fe000000a068828 */ /* 0x001fe20000000000 */
[----:B------:R-:W-:-:S05]  /*0c90*/  IMAD.MOV.U32 R10, RZ, RZ, 0x1 ;  /* 0x00000001ff0a7424 */ /* 0x000fca00078e00ff */
[----:B------:R-:W0:Y:S02]  /*0ca0*/  MUFU.RCP64H R11, R7 ;  /* 0x00000007000b7308 */ /* 0x000e240000001800 */
[----:B0-----:R-:W-:-:S08]  /*0cb0*/  DFMA R12, R10, -R6, 1 ;  /* 0x3ff000000a0c742b */ /* 0x001fd00000000806 */
[----:B------:R-:W-:Y:S01]  /*0cc0*/  DFMA R14, R12, R12, R12 ;  /* 0x0000000c0c0e722b */ /* 0x000fe2000000000c */
[----:B------:R-:W-:Y:S01]  /*0cd0*/  LOP3.LUT R12, R5, 0x7ff00000, RZ, 0xc0, !PT ;  /* 0x7ff00000050c7812 */ /* 0x000fe200078ec0ff */
[----:B------:R-:W-:-:S03]  /*0ce0*/  IMAD.MOV.U32 R13, RZ, RZ, 0x1ca00000 ;  /* 0x1ca00000ff0d7424 */ /* 0x000fc600078e00ff */
[----:B------:R-:W-:Y:S01]  /*0cf0*/  ISETP.GE.U32.AND P1, PT, R3, R12, PT ;  /* 0x0000000c0300720c */ /* 0x000fe20003f26070 */
[----:B------:R-:W-:Y:S02]  /*0d00*/  IMAD.MOV.U32 R20, RZ, RZ, R12 ;  /* 0x000000ffff147224 */ /* 0x000fe400078e000c */
[----:B------:R-:W-:Y:S01]  /*0d10*/  DFMA R16, R10, R14, R10 ;  /* 0x0000000e0a10722b */ /* 0x000fe2000000000a */
[----:B------:R-:W-:Y:S01]  /*0d20*/  @!P0 LOP3.LUT R20, R7, 0x7ff00000, RZ, 0xc0, !PT ;  /* 0x7ff0000007148812 */ /* 0x000fe200078ec0ff */
[----:B------:R-:W-:Y:S01]  /*0d30*/  IMAD.MOV.U32 R10, RZ, RZ, R8 ;  /* 0x000000ffff0a7224 */ /* 0x000fe200078e0008 */
[----:B------:R-:W-:-:S03]  /*0d40*/  SEL R13, R13, 0x63400000, !P1 ;  /* 0x634000000d0d7807 */ /* 0x000fc60004800000 */
[----:B------:R-:W-:Y:S01]  /*0d50*/  VIADD R23, R20, 0xffffffff ;  /* 0xffffffff14177836 */ /* 0x000fe20000000000 */
[C-C-:B------:R-:W-:Y:S01]  /*0d60*/  @!P2 LOP3.LUT R14, R13.reuse, 0x80000000, R9.reuse, 0xf8, !PT ;  /* 0x800000000d0ea812 */ /* 0x140fe200078ef809 */
[----:B------:R-:W-:Y:S01]  /*0d70*/  DFMA R18, R16, -R6, 1 ;  /* 0x3ff000001012742b */ /* 0x000fe20000000806 */
[----:B------:R-:W-:Y:S02]  /*0d80*/  LOP3.LUT R11, R13, 0x800fffff, R9, 0xf8, !PT ;  /* 0x800fffff0d0b7812 */ /* 0x000fe400078ef809 */
[----:B------:R-:W-:Y:S01]  /*0d90*/  @!P2 LOP3.LUT R15, R14, 0x100000, RZ, 0xfc, !PT ;  /* 0x001000000e0fa812 */ /* 0x000fe200078efcff */
[----:B------:R-:W-:-:S06]  /*0da0*/  @!P2 IMAD.MOV.U32 R14, RZ, RZ, RZ ;  /* 0x000000ffff0ea224 */ /* 0x000fcc00078e00ff */
[----:B------:R-:W-:Y:S02]  /*0db0*/  @!P2 DFMA R10, R10, 2, -R14 ;  /* 0x400000000a0aa82b */ /* 0x000fe4000000080e */
[----:B------:R-:W-:-:S08]  /*0dc0*/  DFMA R14, R16, R18, R16 ;  /* 0x00000012100e722b */ /* 0x000fd00000000010 */
[----:B------:R-:W-:Y:S01]  /*0dd0*/  @!P2 LOP3.LUT R21, R11, 0x7ff00000, RZ, 0xc0, !PT ;  /* 0x7ff000000b15a812 */ /* 0x000fe200078ec0ff */
[----:B------:R-:W-:-:S04]  /*0de0*/  DMUL R16, R14, R10 ;  /* 0x0000000a0e107228 */ /* 0x000fc80000000000 */
[----:B------:R-:W-:-:S04]  /*0df0*/  VIADD R22, R21, 0xffffffff ;  /* 0xffffffff15167836 */ /* 0x000fc80000000000 */
[----:B------:R-:W-:Y:S01]  /*0e00*/  DFMA R18, R16, -R6, R10 ;  /* 0x800000061012722b */ /* 0x000fe2000000000a */
[----:B------:R-:W-:-:S04]  /*0e10*/  ISETP.GT.U32.AND P0, PT, R22, 0x7feffffe, PT ;  /* 0x7feffffe1600780c */ /* 0x000fc80003f04070 */
[----:B------:R-:W-:-:S03]  /*0e20*/  ISETP.GT.U32.OR P0, PT, R23, 0x7feffffe, P0 ;  /* 0x7feffffe1700780c */ /* 0x000fc60000704470 */
[----:B------:R-:W-:-:S10]  /*0e30*/  DFMA R14, R14, R18, R16 ;  /* 0x000000120e0e722b */ /* 0x000fd40000000010 */
[----:B------:R-:W-:Y:S05]  /*0e40*/  @P0 BRA `(.L_x_15) ;  /* 0x0000000000600947 */ /* 0x000fea0003800000 */
[----:B------:R-:W-:Y:S01]  /*0e50*/  VIADDMNMX R3, R3, -R12, 0xb9600000, !PT ;  /* 0xb960000003037446 */ /* 0x000fe2000780090c */
[----:B------:R-:W-:-:S03]  /*0e60*/  IMAD.MOV.U32 R8, RZ, RZ, RZ ;  /* 0x000000ffff087224 */ /* 0x000fc600078e00ff */
[----:B------:R-:W-:-:S05]  /*0e70*/  VIMNMX R4, PT, PT, R3, 0x46a00000, PT ;  /* 0x46a0000003047848 */ /* 0x000fca0003fe0100 */
[----:B------:R-:W-:-:S04]  /*0e80*/  IMAD.IADD R16, R4, 0x1, -R13 ;  /* 0x0000000104107824 */ /* 0x000fc800078e0a0d */
[----:B------:R-:W-:-:S06]  /*0e90*/  VIADD R9, R16, 0x7fe00000 ;  /* 0x7fe0000010097836 */ /* 0x000fcc0000000000 */
[----:B------:R-:W-:-:S10]  /*0ea0*/  DMUL R12, R14, R8 ;  /* 0x000000080e0c7228 */ /* 0x000fd40000000000 */
[----:B------:R-:W-:-:S13]  /*0eb0*/  FSETP.GTU.AND P0, PT, |R13|, 1.469367938527859385e-39, PT ;  /* 0x001000000d00780b */ /* 0x000fda0003f0c200 */
[----:B------:R-:W-:Y:S05]  /*0ec0*/  @P0 BRA `(.L_x_16) ;  /* 0x0000000000980947 */ /* 0x000fea0003800000 */
[----:B------:R-:W-:Y:S01]  /*0ed0*/  DFMA R6, R14, -R6, R10 ;  /* 0x800000060e06722b */ /* 0x000fe2000000000a */
[----:B------:R-:W-:-:S09]  /*0ee0*/  IMAD.MOV.U32 R8, RZ, RZ, RZ ;  /* 0x000000ffff087224 */ /* 0x000fd200078e00ff */
[C---:B------:R-:W-:Y:S02]  /*0ef0*/  FSETP.NEU.AND P0, PT, R7.reuse, RZ, PT ;  /* 0x000000ff0700720b */ /* 0x040fe40003f0d000 */
[----:B------:R-:W-:-:S04]  /*0f00*/  LOP3.LUT R3, R7, 0x80000000, R5, 0x48, !PT ;  /* 0x8000000007037812 */ /* 0x000fc800078e4805 */
[----:B------:R-:W-:-:S07]  /*0f10*/  LOP3.LUT R9, R3, R9, RZ, 0xfc, !PT ;  /* 0x0000000903097212 */ /* 0x000fce00078efcff */
[----:B------:R-:W-:Y:S05]  /*0f20*/  @!P0 BRA `(.L_x_16) ;  /* 0x0000000000808947 */ /* 0x000fea0003800000 */
[----:B------:R-:W-:Y:S01]  /*0f30*/  IMAD.MOV R5, RZ, RZ, -R16 ;  /* 0x000000ffff057224 */ /* 0x000fe200078e0a10 */
[----:B------:R-:W-:Y:S01]  /*0f40*/  DMUL.RP R8, R14, R8 ;  /* 0x000000080e087228 */ /* 0x000fe20000008000 */
[----:B------:R-:W-:-:S06]  /*0f50*/  IMAD.MOV.U32 R4, RZ, RZ, RZ ;  /* 0x000000ffff047224 */ /* 0x000fcc00078e00ff */
[----:B------:R-:W-:-:S03]  /*0f60*/  DFMA R4, R12, -R4, R14 ;  /* 0x800000040c04722b */ /* 0x000fc6000000000e */
[----:B------:R-:W-:-:S03]  /*0f70*/  LOP3.LUT R3, R9, R3, RZ, 0x3c, !PT ;  /* 0x0000000309037212 */ /* 0x000fc600078e3cff */
[----:B------:R-:W-:-:S04]  /*0f80*/  IADD3 R4, PT, PT, -R16, -0x43300000, RZ ;  /* 0xbcd0000010047810 */ /* 0x000fc80007ffe1ff */
[----:B------:R-:W-:-:S04]  /*0f90*/  FSETP.NEU.AND P0, PT, |R5|, R4, PT ;  /* 0x000000040500720b */ /* 0x000fc80003f0d200 */
[----:B------:R-:W-:Y:S02]  /*0fa0*/  FSEL R12, R8, R12, !P0 ;  /* 0x0000000c080c7208 */ /* 0x000fe40004000000 */
[----:B------:R-:W-:Y:S01]  /*0fb0*/  FSEL R13, R3, R13, !P0 ;  /* 0x0000000d030d7208 */ /* 0x000fe20004000000 */
[----:B------:R-:W-:Y:S06]  /*0fc0*/  BRA `(.L_x_16) ;  /* 0x0000000000587947 */ /* 0x000fec0003800000 */
.L_x_15:
[----:B------:R-:W-:-:S14]  /*0fd0*/  DSETP.NAN.AND P0, PT, R8, R8, PT ;  /* 0x000000080800722a */ /* 0x000fdc0003f08000 */
[----:B------:R-:W-:Y:S05]  /*0fe0*/  @P0 BRA `(.L_x_17) ;  /* 0x0000000000480947 */ /* 0x000fea0003800000 */
[----:B------:R-:W0:Y:S02]  /*0ff0*/  LDC.64 R6, c[0x0][0x390] ;  /* 0x0000e400ff067b82 */ /* 0x000e240000000a00 */
[----:B0-----:R-:W-:-:S14]  /*1000*/  DSETP.NAN.AND P0, PT, R6, R6, PT ;  /* 0x000000060600722a */ /* 0x001fdc0003f08000 */
[----:B------:R-:W-:Y:S05]  /*1010*/  @P0 BRA `(.L_x_18) ;  /* 0x0000000000300947 */ /* 0x000fea0003800000 */
[----:B------:R-:W-:Y:S01]  /*1020*/  ISETP.NE.AND P0, PT, R21, R20, PT ;  /* 0x000000141500720c */ /* 0x000fe20003f05270 */
[----:B------:R-:W-:Y:S02]  /*1030*/  IMAD.MOV.U32 R12, RZ, RZ, 0x0 ;  /* 0x00000000ff0c7424 */ /* 0x000fe400078e00ff */
[----:B------:R-:W-:-:S10]  /*1040*/  IMAD.MOV.U32 R13, RZ, RZ, -0x80000 ;  /* 0xfff80000ff0d7424 */ /* 0x000fd400078e00ff */
[----:B------:R-:W-:Y:S05]  /*1050*/  @!P0 BRA `(.L_x_16) ;  /* 0x0000000000348947 */ /* 0x000fea0003800000 */
[----:B------:R-:W-:Y:S02]  /*1060*/  ISETP.NE.AND P0, PT, R21, 0x7ff00000, PT ;  /* 0x7ff000001500780c */ /* 0x000fe40003f05270 */
[----:B------:R-:W-:Y:S02]  /*1070*/  LOP3.LUT R13, R9, 0x80000000, R5, 0x48, !PT ;  /* 0x80000000090d7812 */ /* 0x000fe400078e4805 */
[----:B------:R-:W-:-:S13]  /*1080*/  ISETP.EQ.OR P0, PT, R20, RZ, !P0 ;  /* 0x000000ff1400720c */ /* 0x000fda0004702670 */
[----:B------:R-:W-:Y:S01]  /*1090*/  @P0 LOP3.LUT R3, R13, 0x7ff00000, RZ, 0xfc, !PT ;  /* 0x7ff000000d030812 */ /* 0x000fe200078efcff */
[----:B------:R-:W-:Y:S02]  /*10a0*/  @!P0 IMAD.MOV.U32 R12, RZ, RZ, RZ ;  /* 0x000000ffff0c8224 */ /* 0x000fe400078e00ff */
[----:B------:R-:W-:Y:S02]  /*10b0*/  @P0 IMAD.MOV.U32 R12, RZ, RZ, RZ ;  /* 0x000000ffff0c0224 */ /* 0x000fe400078e00ff */
[----:B------:R-:W-:Y:S01]  /*10c0*/  @P0 IMAD.MOV.U32 R13, RZ, RZ, R3 ;  /* 0x000000ffff0d0224 */ /* 0x000fe200078e0003 */
[----:B------:R-:W-:Y:S06]  /*10d0*/  BRA `(.L_x_16) ;  /* 0x0000000000147947 */ /* 0x000fec0003800000 */
.L_x_18:
[----:B------:R-:W-:Y:S01]  /*10e0*/  LOP3.LUT R13, R5, 0x80000, RZ, 0xfc, !PT ;  /* 0x00080000050d7812 */ /* 0x000fe200078efcff */
[----:B------:R-:W-:Y:S01]  /*10f0*/  IMAD.MOV.U32 R12, RZ, RZ, R4 ;  /* 0x000000ffff0c7224 */ /* 0x000fe200078e0004 */
[----:B------:R-:W-:Y:S06]  /*1100*/  BRA `(.L_x_16) ;  /* 0x0000000000087947 */ /* 0x000fec0003800000 */
.L_x_17:
[----:B------:R-:W-:Y:S01]  /*1110*/  LOP3.LUT R13, R9, 0x80000, RZ, 0xfc, !PT ;  /* 0x00080000090d7812 */ /* 0x000fe200078efcff */
[----:B------:R-:W-:-:S07]  /*1120*/  IMAD.MOV.U32 R12, RZ, RZ, R8 ;  /* 0x000000ffff0c7224 */ /* 0x000fce00078e0008 */
.L_x_16:
[----:B------:R-:W-:Y:S05]  /*1130*/  BSYNC.RECONVERGENT B1 ;  /* 0x0000000000017941 */ /* 0x000fea0003800200 */
.L_x_14:
[----:B------:R-:W-:Y:S02]  /*1140*/  IMAD.MOV.U32 R4, RZ, RZ, R0 ;  /* 0x000000ffff047224 */ /* 0x000fe400078e0000 */
[----:B------:R-:W-:-:S04]  /*1150*/  IMAD.MOV.U32 R5, RZ, RZ, 0x0 ;  /* 0x00000000ff057424 */ /* 0x000fc800078e00ff */
[----:B------:R-:W-:Y:S05]  /*1160*/  RET.REL.NODEC R4 `(_Z9FibonacciPdS_dddi) ;  /* 0xffffffec04a47950 */ /* 0x000fea0003c3ffff */
        .type           $_Z9FibonacciPdS_dddi$__internal_accurate_pow,@function
        .size           $_Z9FibonacciPdS_dddi$__internal_accurate_pow,(.L_x_22 - $_Z9FibonacciPdS_dddi$__internal_accurate_pow)
$_Z9FibonacciPdS_dddi$__internal_accurate_pow:
[----:B------:R-:W-:Y:S01]  /*1170*/  ISETP.GT.U32.AND P1, PT, R27, 0xfffff, PT ;  /* 0x000fffff1b00780c */ /* 0x000fe20003f24070 */
[----:B------:R-:W-:Y:S01]  /*1180*/  IMAD.MOV.U32 R10, RZ, RZ, R12 ;  /* 0x000000ffff0a7224 */ /* 0x000fe200078e000c */
[----:B------:R-:W-:Y:S01]  /*1190*/  UMOV UR6, 0x7d2cafe2 ;  /* 0x7d2cafe200067882 */ /* 0x000fe20000000000 */
[----:B------:R-:W-:Y:S01]  /*11a0*/  IMAD.MOV.U32 R11, RZ, RZ, R27 ;  /* 0x000000ffff0b7224 */ /* 0x000fe200078e001b */
[----:B------:R-:W-:Y:S01]  /*11b0*/  UMOV UR7, 0x3eb0f5ff ;  /* 0x3eb0f5ff00077882 */ /* 0x000fe20000000000 */
[----:B------:R-:W-:Y:S01]  /*11c0*/  IMAD.MOV.U32 R16, RZ, RZ, RZ ;  /* 0x000000ffff107224 */ /* 0x000fe200078e00ff */
[----:B------:R-:W-:Y:S01]  /*11d0*/  UMOV UR8, 0x3b39803f ;  /* 0x3b39803f00087882 */ /* 0x000fe20000000000 */
[----:B------:R-:W-:Y:S01]  /*11e0*/  IMAD.MOV.U32 R14, RZ, RZ, 0x41ad3b5a ;  /* 0x41ad3b5aff0e7424 */ /* 0x000fe200078e00ff */
[----:B------:R-:W-:Y:S01]  /*11f0*/  UMOV UR9, 0x3c7abc9e ;  /* 0x3c7abc9e00097882 */ /* 0x000fe20000000000 */
[----:B------:R-:W-:-:S04]  /*1200*/  IMAD.MOV.U32 R15, RZ, RZ, 0x3ed0f5d2 ;  /* 0x3ed0f5d2ff0f7424 */ /* 0x000fc800078e00ff */
[----:B------:R-:W-:Y:S01]  /*1210*/  @!P1 DMUL R22, R10, 1.80143985094819840000e+16 ;  /* 0x435000000a169828 */ /* 0x000fe20000000000 */
[--C-:B------:R-:W-:Y:S01]  /*1220*/  IMAD.MOV.U32 R10, RZ, RZ, R27.reuse ;  /* 0x000000ffff0a7224 */ /* 0x100fe200078e001b */
[----:B------:R-:W-:-:S08]  /*1230*/  SHF.R.U32.HI R27, RZ, 0x14, R27 ;  /* 0x00000014ff1b7819 */ /* 0x000fd0000001161b */
[----:B------:R-:W-:Y:S01]  /*1240*/  @!P1 IMAD.MOV.U32 R10, RZ, RZ, R23 ;  /* 0x000000ffff0a9224 */ /* 0x000fe200078e0017 */
[----:B------:R-:W-:Y:S01]  /*1250*/  @!P1 LEA.HI R27, R23, 0xffffffca, RZ, 0xc ;  /* 0xffffffca171b9811 */ /* 0x000fe200078f60ff */
[----:B------:R-:W-:-:S03]  /*1260*/  @!P1 IMAD.MOV.U32 R12, RZ, RZ, R22 ;  /* 0x000000ffff0c9224 */ /* 0x000fc600078e0016 */
[----:B------:R-:W-:-:S04]  /*1270*/  LOP3.LUT R10, R10, 0x800fffff, RZ, 0xc0, !PT ;  /* 0x800fffff0a0a7812 */ /* 0x000fc800078ec0ff */
[----:B------:R-:W-:-:S04]  /*1280*/  LOP3.LUT R13, R10, 0x3ff00000, RZ, 0xfc, !PT ;  /* 0x3ff000000a0d7812 */ /* 0x000fc800078efcff */
[----:B------:R-:W-:-:S13]  /*1290*/  ISETP.GE.U32.AND P2, PT, R13, 0x3ff6a09f, PT ;  /* 0x3ff6a09f0d00780c */ /* 0x000fda0003f46070 */
[----:B------:R-:W-:-:S04]  /*12a0*/  @P2 VIADD R11, R13, 0xfff00000 ;  /* 0xfff000000d0b2836 */ /* 0x000fc80000000000 */
[----:B------:R-:W-:-:S06]  /*12b0*/  @P2 IMAD.MOV.U32 R13, RZ, RZ, R11 ;  /* 0x000000ffff0d2224 */ /* 0x000fcc00078e000b */
[C---:B------:R-:W-:Y:S02]  /*12c0*/  DADD R18, R12.reuse, 1 ;  /* 0x3ff000000c127429 */ /* 0x040fe40000000000 */
[----:B------:R-:W-:-:S04]  /*12d0*/  DADD R12, R12, -1 ;  /* 0xbff000000c0c7429 */ /* 0x000fc80000000000 */
[----:B------:R-:W0:Y:S02]  /*12e0*/  MUFU.RCP64H R17, R19 ;  /* 0x0000001300117308 */ /* 0x000e240000001800 */
[----:B0-----:R-:W-:-:S08]  /*12f0*/  DFMA R10, -R18, R16, 1 ;  /* 0x3ff00000120a742b */ /* 0x001fd00000000110 */
[----:B------:R-:W-:-:S08]  /*1300*/  DFMA R10, R10, R10, R10 ;  /* 0x0000000a0a0a722b */ /* 0x000fd0000000000a */
[----:B------:R-:W-:-:S08]  /*1310*/  DFMA R16, R16, R10, R16 ;  /* 0x0000000a1010722b */ /* 0x000fd00000000010 */
[----:B------:R-:W-:-:S08]  /*1320*/  DMUL R10, R12, R16 ;  /* 0x000000100c0a7228 */ /* 0x000fd00000000000 */
[----:B------:R-:W-:-:S08]  /*1330*/  DFMA R10, R12, R16, R10 ;  /* 0x000000100c0a722b */ /* 0x000fd0000000000a */
[----:B------:R-:W-:-:S08]  /*1340*/  DMUL R24, R10, R10 ;  /* 0x0000000a0a187228 */ /* 0x000fd00000000000 */
[----:B------:R-:W-:Y:S01]  /*1350*/  DFMA R14, R24, UR6, R14 ;  /* 0x00000006180e7c2b */ /* 0x000fe2000800000e */
[----:B------:R-:W-:Y:S01]  /*1360*/  UMOV UR6, 0x75488a3f ;  /* 0x75488a3f00067882 */ /* 0x000fe20000000000 */
[----:B------:R-:W-:-:S06]  /*1370*/  UMOV UR7, 0x3ef3b20a ;  /* 0x3ef3b20a00077882 */ /* 0x000fcc0000000000 */
[----:B------:R-:W-:Y:S01]  /*1380*/  DFMA R20, R24, R14, UR6 ;  /* 0x0000000618147e2b */ /* 0x000fe2000800000e */
[----:B------:R-:W-:Y:S01]  /*1390*/  UMOV UR6, 0xe4faecd5 ;  /* 0xe4faecd500067882 */ /* 0x000fe20000000000 */
[----:B------:R-:W-:Y:S01]  /*13a0*/  UMOV UR7, 0x3f1745cd ;  /* 0x3f1745cd00077882 */ /* 0x000fe20000000000 */
[----:B------:R-:W-:-:S05]  /*13b0*/  DADD R14, R12, -R10 ;  /* 0x000000000c0e7229 */ /* 0x000fca000000080a */
[----:B------:R-:W-:Y:S01]  /*13c0*/  DFMA R20, R24, R20, UR6 ;  /* 0x0000000618147e2b */ /* 0x000fe20008000014 */
[----:B------:R-:W-:Y:S01]  /*13d0*/  UMOV UR6, 0x258a578b ;  /* 0x258a578b00067882 */ /* 0x000fe20000000000 */
[----:B------:R-:W-:Y:S01]  /*13e0*/  UMOV UR7, 0x3f3c71c7 ;  /* 0x3f3c71c700077882 */ /* 0x000fe20000000000 */
[----:B------:R-:W-:-:S05]  /*13f0*/  DADD R14, R14, R14 ;  /* 0x000000000e0e7229 */ /* 0x000fca000000000e */
[----:B------:R-:W-:Y:S01]  /*1400*/  DFMA R20, R24, R20, UR6 ;  /* 0x0000000618147e2b */ /* 0x000fe20008000014 */
[----:B------:R-:W-:Y:S01]  /*1410*/  UMOV UR6, 0x9242b910 ;  /* 0x9242b91000067882 */ /* 0x000fe20000000000 */
[----:B------:R-:W-:Y:S01]  /*1420*/  UMOV UR7, 0x3f624924 ;  /* 0x3f62492400077882 */ /* 0x000fe20000000000 */
[----:B------:R-:W-:-:S05]  /*1430*/  DFMA R14, R12, -R10, R14 ;  /* 0x8000000a0c0e722b */ /* 0x000fca000000000e */
[----:B------:R-:W-:Y:S01]  /*1440*/  DFMA R20, R24, R20, UR6 ;  /* 0x0000000618147e2b */ /* 0x000fe20008000014 */
[----:B------:R-:W-:Y:S01]  /*1450*/  UMOV UR6, 0x99999dfb ;  /* 0x99999dfb00067882 */ /* 0x000fe20000000000 */
[----:B------:R-:W-:Y:S01]  /*1460*/  UMOV UR7, 0x3f899999 ;  /* 0x3f89999900077882 */ /* 0x000fe20000000000 */
[----:B------:R-:W-:Y:S02]  /*1470*/  DMUL R14, R16, R14 ;  /* 0x0000000e100e7228 */ /* 0x000fe40000000000 */
[----:B------:R-:W-:-:S03]  /*1480*/  DMUL R16, R10, R10 ;  /* 0x0000000a0a107228 */ /* 0x000fc60000000000 */
[----:B------:R-:W-:Y:S01]  /*1490*/  DFMA R20, R24, R20, UR6 ;  /* 0x0000000618147e2b */ /* 0x000fe20008000014 */
[----:B------:R-:W-:Y:S01]  /*14a0*/  UMOV UR6, 0x55555555 ;  /* 0x5555555500067882 */ /* 0x000fe20000000000 */
[----:B------:R-:W-:-:S03]  /*14b0*/  UMOV UR7, 0x3fb55555 ;  /* 0x3fb5555500077882 */ /* 0x000fc60000000000 */
[----:B------:R-:W-:Y:S02]  /*14c0*/  VIADD R23, R15, 0x100000 ;  /* 0x001000000f177836 */ /* 0x000fe40000000000 */
[----:B------:R-:W-:Y:S01]  /*14d0*/  IMAD.MOV.U32 R22, RZ, RZ, R14 ;  /* 0x000000ffff167224 */ /* 0x000fe200078e000e */
[----:B------:R-:W-:-:S08]  /*14e0*/  DFMA R12, R24, R20, UR6 ;  /* 0x00000006180c7e2b */ /* 0x000fd00008000014 */
[----:B------:R-:W-:Y:S01]  /*14f0*/  DADD R18, -R12, UR6 ;  /* 0x000000060c127e29 */ /* 0x000fe20008000100 */
[----:B------:R-:W-:Y:S01]  /*1500*/  UMOV UR6, 0xb9e7b0 ;  /* 0x00b9e7b000067882 */ /* 0x000fe20000000000 */
[----:B------:R-:W-:-:S06]  /*1510*/  UMOV UR7, 0x3c46a4cb ;  /* 0x3c46a4cb00077882 */ /* 0x000fcc0000000000 */
[----:B------:R-:W-:Y:S02]  /*1520*/  DFMA R18, R24, R20, R18 ;  /* 0x000000141812722b */ /* 0x000fe40000000012 */
[C---:B------:R-:W-:Y:S02]  /*1530*/  DFMA R20, R10.reuse, R10, -R16 ;  /* 0x0000000a0a14722b */ /* 0x040fe40000000810 */
[----:B------:R-:W-:-:S06]  /*1540*/  DMUL R24, R10, R16 ;  /* 0x000000100a187228 */ /* 0x000fcc0000000000 */
[----:B------:R-:W-:Y:S02]  /*1550*/  DFMA R20, R10, R22, R20 ;  /* 0x000000160a14722b */ /* 0x000fe40000000014 */
[----:B------:R-:W-:Y:S01]  /*1560*/  DADD R22, R18, -UR6 ;  /* 0x8000000612167e29 */ /* 0x000fe20008000000 */
[----:B------:R-:W-:Y:S01]  /*1570*/  UMOV UR6, 0x80000000 ;  /* 0x8000000000067882 */ /* 0x000fe20000000000 */
[----:B------:R-:W-:Y:S01]  /*1580*/  DFMA R18, R10, R16, -R24 ;  /* 0x000000100a12722b */ /* 0x000fe20000000818 */
[----:B------:R-:W-:-:S07]  /*1590*/  UMOV UR7, 0x43300000 ;  /* 0x4330000000077882 */ /* 0x000fce0000000000 */
[----:B------:R-:W-:Y:S02]  /*15a0*/  DFMA R18, R14, R16, R18 ;  /* 0x000000100e12722b */ /* 0x000fe40000000012 */
[----:B------:R-:W-:-:S06]  /*15b0*/  DADD R16, R12, R22 ;  /* 0x000000000c107229 */ /* 0x000fcc0000000016 */
[----:B------:R-:W-:Y:S02]  /*15c0*/  DFMA R18, R10, R20, R18 ;  /* 0x000000140a12722b */ /* 0x000fe40000000012 */
[----:B------:R-:W-:Y:S02]  /*15d0*/  DADD R20, R12, -R16 ;  /* 0x000000000c147229 */ /* 0x000fe40000000810 */
[----:B------:R-:W-:-:S06]  /*15e0*/  DMUL R12, R16, R24 ;  /* 0x00000018100c7228 */ /* 0x000fcc0000000000 */
[----:B------:R-:W-:Y:S02]  /*15f0*/  DADD R22, R22, R20 ;  /* 0x0000000016167229 */ /* 0x000fe40000000014 */
[----:B------:R-:W-:-:S08]  /*1600*/  DFMA R20, R16, R24, -R12 ;  /* 0x000000181014722b */ /* 0x000fd0000000080c */
[----:B------:R-:W-:-:S08]  /*1610*/  DFMA R18, R16, R18, R20 ;  /* 0x000000121012722b */ /* 0x000fd00000000014 */
[----:B------:R-:W-:-:S08]  /*1620*/  DFMA R22, R22, R24, R18 ;  /* 0x000000181616722b */ /* 0x000fd00000000012 */
[----:B------:R-:W-:-:S08]  /*1630*/  DADD R16, R12, R22 ;  /* 0x000000000c107229 */ /* 0x000fd00000000016 */
[--C-:B------:R-:W-:Y:S02]  /*1640*/  DADD R18, R10, R16.reuse ;  /* 0x000000000a127229 */ /* 0x100fe40000000010 */
[----:B------:R-:W-:-:S06]  /*1650*/  DADD R12, R12, -R16 ;  /* 0x000000000c0c7229 */ /* 0x000fcc0000000810 */
[----:B------:R-:W-:Y:S02]  /*1660*/  DADD R10, R10, -R18 ;  /* 0x000000000a0a7229 */ /* 0x000fe40000000812 */
[----:B------:R-:W-:-:S06]  /*1670*/  DADD R12, R22, R12 ;  /* 0x00000000160c7229 */ /* 0x000fcc000000000c */
[----:B------:R-:W-:-:S08]  /*1680*/  DADD R10, R16, R10 ;  /* 0x00000000100a7229 */ /* 0x000fd0000000000a */
[----:B------:R-:W-:Y:S01]  /*1690*/  DADD R10, R12, R10 ;  /* 0x000000000c0a7229 */ /* 0x000fe2000000000a */
[C---:B------:R-:W-:Y:S02]  /*16a0*/  VIADD R12, R27.reuse, 0xfffffc01 ;  /* 0xfffffc011b0c7836 */ /* 0x040fe40000000000 */
[----:B------:R-:W-:Y:S02]  /*16b0*/  @P2 VIADD R12, R27, 0xfffffc02 ;  /* 0xfffffc021b0c2836 */ /* 0x000fe40000000000 */
[----:B------:R-:W-:-:S03]  /*16c0*/  IMAD.MOV.U32 R13, RZ, RZ, 0x43300000 ;  /* 0x43300000ff0d7424 */ /* 0x000fc600078e00ff */
[----:B------:R-:W-:Y:S01]  /*16d0*/  DADD R16, R14, R10 ;  /* 0x000000000e107229 */ /* 0x000fe2000000000a */
[----:B------:R-:W-:Y:S01]  /*16e0*/  LOP3.LUT R12, R12, 0x80000000, RZ, 0x3c, !PT ;  /* 0x800000000c0c7812 */ /* 0x000fe200078e3cff */
[----:B------:R-:W-:-:S04]  /*16f0*/  IMAD.MOV.U32 R27, RZ, RZ, R5 ;  /* 0x000000ffff1b7224 */ /* 0x000fc800078e0005 */
[----:B------:R-:W-:Y:S01]  /*1700*/  IMAD.SHL.U32 R5, R27, 0x2, RZ ;  /* 0x000000021b057824 */ /* 0x000fe200078e00ff */
[----:B------:R-:W-:Y:S01]  /*1710*/  DADD R12, R12, -UR6 ;  /* 0x800000060c0c7e29 */ /* 0x000fe20008000000 */
[----:B------:R-:W-:Y:S01]  /*1720*/  UMOV UR6, 0xfefa39ef ;  /* 0xfefa39ef00067882 */ /* 0x000fe20000000000 */
[----:B------:R-:W-:Y:S01]  /*1730*/  DADD R14, R18, R16 ;  /* 0x00000000120e7229 */ /* 0x000fe20000000010 */
[----:B------:R-:W-:Y:S01]  /*1740*/  UMOV UR7, 0x3fe62e42 ;  /* 0x3fe62e4200077882 */ /* 0x000fe20000000000 */
[----:B------:R-:W-:-:S06]  /*1750*/  ISETP.GT.U32.AND P1, PT, R5, -0x2000001, PT ;  /* 0xfdffffff0500780c */ /* 0x000fcc0003f24070 */
[--C-:B------:R-:W-:Y:S02]  /*1760*/  DFMA R10, R12, UR6, R14.reuse ;  /* 0x000000060c0a7c2b */ /* 0x100fe4000800000e */
[----:B------:R-:W-:-:S06]  /*1770*/  DADD R20, R18, -R14 ;  /* 0x0000000012147229 */ /* 0x000fcc000000080e */
[----:B------:R-:W-:Y:S02]  /*1780*/  DFMA R18, R12, -UR6, R10 ;  /* 0x800000060c127c2b */ /* 0x000fe4000800000a */
[----:B------:R-:W-:-:S06]  /*1790*/  DADD R20, R16, R20 ;  /* 0x0000000010147229 */ /* 0x000fcc0000000014 */
[----:B------:R-:W-:-:S08]  /*17a0*/  DADD R18, -R14, R18 ;  /* 0x000000000e127229 */ /* 0x000fd00000000112 */
[----:B------:R-:W-:-:S08]  /*17b0*/  DADD R18, R20, -R18 ;  /* 0x0000000014127229 */ /* 0x000fd00000000812 */
[----:B------:R-:W-:Y:S01]  /*17c0*/  DFMA R12, R12, UR8, R18 ;  /* 0x000000080c0c7c2b */ /* 0x000fe20008000012 */
[----:B------:R-:W-:Y:S01]  /*17d0*/  LOP3.LUT R19, R27, 0xff0fffff, RZ, 0xc0, !PT ;  /* 0xff0fffff1b137812 */ /* 0x000fe200078ec0ff */
[----:B------:R-:W-:-:S03]  /*17e0*/  IMAD.MOV.U32 R18, RZ, RZ, R26 ;  /* 0x000000ffff127224 */ /* 0x000fc600078e001a */
[----:B------:R-:W-:-:S03]  /*17f0*/  SEL R19, R19, R27, P1 ;  /* 0x0000001b13137207 */ /* 0x000fc60000800000 */
[----:B------:R-:W-:-:S08]  /*1800*/  DADD R14, R10, R12 ;  /* 0x000000000a0e7229 */ /* 0x000fd0000000000c */
[----:B------:R-:W-:Y:S02]  /*1810*/  DADD R16, R10, -R14 ;  /* 0x000000000a107229 */ /* 0x000fe4000000080e */
[----:B------:R-:W-:-:S06]  /*1820*/  DMUL R10, R14, R18 ;  /* 0x000000120e0a7228 */ /* 0x000fcc0000000000 */
[----:B------:R-:W-:Y:S02]  /*1830*/  DADD R16, R12, R16 ;  /* 0x000000000c107229 */ /* 0x000fe40000000010 */
[----:B------:R-:W-:-:S08]  /*1840*/  DFMA R14, R14, R18, -R10 ;  /* 0x000000120e0e722b */ /* 0x000fd0000000080a */
[----:B------:R-:W-:Y:S01]  /*1850*/  DFMA R16, R16, R18, R14 ;  /* 0x000000121010722b */ /* 0x000fe2000000000e */
[----:B------:R-:W-:Y:S02]  /*1860*/  IMAD.MOV.U32 R14, RZ, RZ, 0x652b82fe ;  /* 0x652b82feff0e7424 */ /* 0x000fe400078e00ff */
[----:B------:R-:W-:-:S05]  /*1870*/  IMAD.MOV.U32 R15, RZ, RZ, 0x3ff71547 ;  /* 0x3ff71547ff0f7424 */ /* 0x000fca00078e00ff */
[----:B------:R-:W-:-:S08]  /*1880*/  DADD R12, R10, R16 ;  /* 0x000000000a0c7229 */ /* 0x000fd00000000010 */
[----:B------:R-:W-:Y:S02]  /*1890*/  DFMA R14, R12, R14, 6.75539944105574400000e+15 ;  /* 0x433800000c0e742b */ /* 0x000fe4000000000e */
[----:B------:R-:W-:Y:S01]  /*18a0*/  FSETP.GEU.AND P1, PT, |R13|, 4.1917929649353027344, PT ;  /* 0x4086232b0d00780b */ /* 0x000fe20003f2e200 */
[----:B------:R-:W-:-:S05]  /*18b0*/  DADD R10, R10, -R12 ;  /* 0x000000000a0a7229 */ /* 0x000fca000000080c */
[----:B------:R-:W-:-:S03]  /*18c0*/  DADD R18, R14, -6.75539944105574400000e+15 ;  /* 0xc33800000e127429 */ /* 0x000fc60000000000 */
[----:B------:R-:W-:-:S05]  /*18d0*/  DADD R16, R16, R10 ;  /* 0x0000000010107229 */ /* 0x000fca000000000a */
[----:B------:R-:W-:Y:S01]  /*18e0*/  DFMA R20, R18, -UR6, R12 ;  /* 0x8000000612147c2b */ /* 0x000fe2000800000c */
[----:B------:R-:W-:Y:S01]  /*18f0*/  UMOV UR6, 0x3b39803f ;  /* 0x3b39803f00067882 */ /* 0x000fe20000000000 */
[----:B------:R-:W-:-:S06]  /*1900*/  UMOV UR7, 0x3c7abc9e ;  /* 0x3c7abc9e00077882 */ /* 0x000fcc0000000000 */
[----:B------:R-:W-:Y:S01]  /*1910*/  DFMA R18, R18, -UR6, R20 ;  /* 0x8000000612127c2b */ /* 0x000fe20008000014 */
[----:B------:R-:W-:Y:S01]  /*1920*/  UMOV UR6, 0x69ce2bdf ;  /* 0x69ce2bdf00067882 */ /* 0x000fe20000000000 */
[----:B------:R-:W-:Y:S01]  /*1930*/  IMAD.MOV.U32 R20, RZ, RZ, -0x35dec16 ;  /* 0xfca213eaff147424 */ /* 0x000fe200078e00ff */
[----:B------:R-:W-:Y:S01]  /*1940*/  UMOV UR7, 0x3e5ade15 ;  /* 0x3e5ade1500077882 */ /* 0x000fe20000000000 */
[----:B------:R-:W-:-:S06]  /*1950*/  IMAD.MOV.U32 R21, RZ, RZ, 0x3e928af3 ;  /* 0x3e928af3ff157424 */ /* 0x000fcc00078e00ff */
[----:B------:R-:W-:Y:S01]  /*1960*/  DFMA R20, R18, UR6, R20 ;  /* 0x0000000612147c2b */ /* 0x000fe20008000014 */
[----:B------:R-:W-:Y:S01]  /*1970*/  UMOV UR6, 0x62401315 ;  /* 0x6240131500067882 */ /* 0x000fe20000000000 */
[----:B------:R-:W-:-:S06]  /*1980*/  UMOV UR7, 0x3ec71dee ;  /* 0x3ec71dee00077882 */ /* 0x000fcc0000000000 */
[----:B------:R-:W-:Y:S01]  /*1990*/  DFMA R20, R18, R20, UR6 ;  /* 0x0000000612147e2b */ /* 0x000fe20008000014 */
        /* <DEDUP_REMOVED lines=20> */
[----:B------:R-:W-:-:S08]  /*1ae0*/  DFMA R20, R18, R20, UR6 ;  /* 0x0000000612147e2b */ /* 0x000fd00008000014 */
[----:B------:R-:W-:-:S08]  /*1af0*/  DFMA R20, R18, R20, 1 ;  /* 0x3ff000001214742b */ /* 0x000fd00000000014 */
[----:B------:R-:W-:-:S10]  /*1b00*/  DFMA R18, R18, R20, 1 ;  /* 0x3ff000001212742b */ /* 0x000fd40000000014 */
[----:B------:R-:W-:Y:S02]  /*1b10*/  IMAD R11, R14, 0x100000, R19 ;  /* 0x001000000e0b7824 */ /* 0x000fe400078e0213 */
[----:B------:R-:W-:Y:S01]  /*1b20*/  IMAD.MOV.U32 R10, RZ, RZ, R18 ;  /* 0x000000ffff0a7224 */ /* 0x000fe200078e0012 */
[----:B------:R-:W-:Y:S06]  /*1b30*/  @!P1 BRA `(.L_x_19) ;  /* 0x0000000000309947 */ /* 0x000fec0003800000 */
[----:B------:R-:W-:Y:S01]  /*1b40*/  FSETP.GEU.AND P2, PT, |R13|, 4.2275390625, PT ;  /* 0x408748000d00780b */ /* 0x000fe20003f4e200 */
[C---:B------:R-:W-:Y:S02]  /*1b50*/  DADD R10, R12.reuse, +INF ;  /* 0x7ff000000c0a7429 */ /* 0x040fe40000000000 */
[----:B------:R-:W-:-:S08]  /*1b60*/  DSETP.GEU.AND P1, PT, R12, RZ, PT ;  /* 0x000000ff0c00722a */ /* 0x000fd00003f2e000 */
[----:B------:R-:W-:Y:S02]  /*1b70*/  FSEL R10, R10, RZ, P1 ;  /* 0x000000ff0a0a7208 */ /* 0x000fe40000800000 */
[----:B------:R-:W-:Y:S02]  /*1b80*/  @!P2 LEA.HI R5, R14, R14, RZ, 0x1 ;  /* 0x0000000e0e05a211 */ /* 0x000fe400078f08ff */
[----:B------:R-:W-:Y:S02]  /*1b90*/  FSEL R11, R11, RZ, P1 ;  /* 0x000000ff0b0b7208 */ /* 0x000fe40000800000 */
[----:B------:R-:W-:-:S05]  /*1ba0*/  @!P2 SHF.R.S32.HI R5, RZ, 0x1, R5 ;  /* 0x00000001ff05a819 */ /* 0x000fca0000011405 */
[----:B------:R-:W-:Y:S02]  /*1bb0*/  @!P2 IMAD.IADD R12, R14, 0x1, -R5 ;  /* 0x000000010e0ca824 */ /* 0x000fe400078e0a05 */
[----:B------:R-:W-:-:S03]  /*1bc0*/  @!P2 IMAD R19, R5, 0x100000, R19 ;  /* 0x001000000513a824 */ /* 0x000fc600078e0213 */
[----:B------:R-:W-:Y:S01]  /*1bd0*/  @!P2 LEA R13, R12, 0x3ff00000, 0x14 ;  /* 0x3ff000000c0da811 */ /* 0x000fe200078ea0ff */
[----:B------:R-:W-:-:S06]  /*1be0*/  @!P2 IMAD.MOV.U32 R12, RZ, RZ, RZ ;  /* 0x000000ffff0ca224 */ /* 0x000fcc00078e00ff */
[----:B------:R-:W-:-:S11]  /*1bf0*/  @!P2 DMUL R10, R18, R12 ;  /* 0x0000000c120aa228 */ /* 0x000fd60000000000 */
.L_x_19:
[----:B------:R-:W-:Y:S01]  /*1c00*/  DFMA R16, R16, R10, R10 ;  /* 0x0000000a1010722b */ /* 0x000fe2000000000a */
[----:B------:R-:W-:Y:S01]  /*1c10*/  IMAD.MOV.U32 R12, RZ, RZ, R0 ;  /* 0x000000ffff0c7224 */ /* 0x000fe200078e0000 */
[----:B------:R-:W-:Y:S01]  /*1c20*/  DSETP.NEU.AND P1, PT, |R10|, +INF , PT ;  /* 0x7ff000000a00742a */ /* 0x000fe20003f2d200 */
[----:B------:R-:W-:-:S07]  /*1c30*/  IMAD.MOV.U32 R13, RZ, RZ, 0x0 ;  /* 0x00000000ff0d7424 */ /* 0x000fce00078e00ff */
[----:B------:R-:W-:Y:S02]  /*1c40*/  FSEL R10, R10, R16, !P1 ;  /* 0x000000100a0a7208 */ /* 0x000fe40004800000 */
[----:B------:R-:W-:Y:S01]  /*1c50*/  FSEL R11, R11, R17, !P1 ;  /* 0x000000110b0b7208 */ /* 0x000fe20004800000 */
[----:B------:R-:W-:Y:S06]  /*1c60*/  RET.REL.NODEC R12 `(_Z9FibonacciPdS_dddi) ;  /* 0xffffffe00ce47950 */ /* 0x000fec0003c3ffff */
.L_x_20:
[----:B------:R-:W-:-:S00]  /*1c70*/  BRA `(.L_x_20) ;  /* 0xfffffffc00fc7947 */ /* 0x000fc0000383ffff */
[----:B------:R-:W-:-:S00]  /*1c80*/  NOP ;  /* 0x0000000000007918 */ /* 0x000fc00000000000 */
[----:B------:R-:W-:-:S00]  /*1c90*/  NOP ;  /* 0x0000000000007918 */ /* 0x000fc00000000000 */
[----:B------:R-:W-:-:S00]  /*1ca0*/  NOP ;  /* 0x0000000000007918 */ /* 0x000fc00000000000 */
[----:B------:R-:W-:-:S00]  /*1cb0*/  NOP ;  /* 0x0000000000007918 */ /* 0x000fc00000000000 */
[----:B------:R-:W-:-:S00]  /*1cc0*/  NOP ;  /* 0x0000000000007918 */ /* 0x000fc00000000000 */
[----:B------:R-:W-:-:S00]  /*1cd0*/  NOP ;  /* 0x0000000000007918 */ /* 0x000fc00000000000 */
[----:B------:R-:W-:-:S00]  /*1ce0*/  NOP ;  /* 0x0000000000007918 */ /* 0x000fc00000000000 */
[----:B------:R-:W-:-:S00]  /*1cf0*/  NOP ;  /* 0x0000000000007918 */ /* 0x000fc00000000000 */
.L_x_22:


//--------------------- .nv.shared.reserved.0     --------------------------
	.section	.nv.shared.reserved.0,"aw",@nobits
	.weak		__nv_reservedSMEM_offset_0_alias
	.size		__nv_reservedSMEM_offset_0_alias, 0, 64
	.other		__nv_reservedSMEM_offset_0_alias,@"STO_CUDA_RESERVED_SHARED STV_DEFAULT"
__nv_reservedSMEM_offset_0_alias:
	.zero		0
	.zero		64


//--------------------- .nv.constant0._Z9FibonacciPdS_dddi --------------------------
	.section	.nv.constant0._Z9FibonacciPdS_dddi,"a",@progbits
	.sectionflags	@""
	.align	4
.nv.constant0._Z9FibonacciPdS_dddi:
	.zero		940


//--------------------- SYMBOLS --------------------------

	.type		.nv.reservedSmem.offset0,@object
	.size		.nv.reservedSmem.offset0,0x4
